	.target	sm_90a

	.elftype	@"ET_EXEC"


//--------------------- .note.nv.tkinfo           --------------------------
	.section	.note.nv.tkinfo,"",@"SHT_NOTE"
	.sectionflags	@"SHF_NOTE_NV_TKINFO"
	.tkinfo
        /*0018*/ 	.word	0x00000002
        /*0030*/ 	.string	""
        /*0030*/ 	.string	"ptxas"
        /*0030*/ 	.string	"Cuda compilation tools, release 13.0, V13.0.88"
        /*0030*/ 	.string	"Build cuda_13.0.r13.0/compiler.36424714_0"
        /*0030*/ 	.string	"-arch sm_90a -m 64 "



//--------------------- .note.nv.cuinfo           --------------------------
	.section	.note.nv.cuinfo,"",@"SHT_NOTE"
	.sectionflags	@"SHF_NOTE_NV_CUINFO"
        /*0018*/ 	.short	0x0002
        /*001a*/ 	.short	0x005a
        /*001c*/ 	.short	0x0082
	.zero		2


//--------------------- .nv.info                  --------------------------
	.section	.nv.info,"",@"SHT_CUDA_INFO"
	.align	4


	//----- nvinfo : EIATTR_REGCOUNT
	.align		4
        /*0000*/ 	.byte	0x04, 0x2f
        /*0002*/ 	.short	(.L_15 - .L_14)
	.align		4
.L_14:
        /*0004*/ 	.word	index@(_ZN7cutlass13device_kernelINS_4gemm6kernel13GemmUniversalIN4cute5tupleIJiiiiEEENS1_10collective13CollectiveMmaINS1_34MainloopSm90TmaGmmaWarpSpecializedILi4ENS5_IJNS4_1CILi1EEESB_SB_EEENS1_35KernelTmaWarpSpecializedCooperativeEEENS5_IJNSA_ILi128EEENSA_ILi256EEENSA_ILi64EEEEEENS_10bfloat16_tENS5_IJSB_llEEESJ_NS5_IJlSB_lEEENS4_8TiledMMAINS4_8MMA_AtomIJNS4_4SM904GMMA28MMA_64x256x16_F32BF16BF16_SSILNSP_5MajorE1ELSR_0ELNSP_7ScaleInE1ELSS_1EEEEEENS4_6LayoutINS5_IJNSA_ILi2EEESB_SB_EEENS5_IJSB_NSA_ILi0EEESY_EEEEENS5_IJNS4_10UnderscoreES11_S11_EEEEENS4_13SM90_TMA_LOADENS4_14ComposedLayoutINS4_7SwizzleILi3ELi4ELi3EEENS4_18smem_ptr_flag_bitsILi16EEENSV_INS5_IJSH_NSA_ILi8EEEEEENS5_IJSB_SH_EEEEEEEvNS4_8identityES14_NS15_IS17_S19_NSV_INS5_IJS1A_SH_EEENS5_IJSH_SB_EEEEEEEvS1F_EENS_8epilogue10collective6detail29Sm90TmaWarpSpecializedAdapterINS1M_15DefaultEpilogueISJ_SL_SL_NS1L_6thread17LinearCombinationISJ_Li1EffLNS1Q_9ScaleType4KindE0ELNS_15FloatRoundStyleE2ESJ_EENS1_15EpilogueDefaultEEEEEvvEEEEvNT_6ParamsE)
        /*0008*/ 	.word	0x000000a8


	//----- nvinfo : EIATTR_FRAME_SIZE
	.align		4
.L_15:
        /*000c*/ 	.byte	0x04, 0x11
        /*000e*/ 	.short	(.L_17 - .L_16)
	.align		4
.L_16:
        /*0010*/ 	.word	index@(_ZN7cutlass13device_kernelINS_4gemm6kernel13GemmUniversalIN4cute5tupleIJiiiiEEENS1_10collective13CollectiveMmaINS1_34MainloopSm90TmaGmmaWarpSpecializedILi4ENS5_IJNS4_1CILi1EEESB_SB_EEENS1_35KernelTmaWarpSpecializedCooperativeEEENS5_IJNSA_ILi128EEENSA_ILi256EEENSA_ILi64EEEEEENS_10bfloat16_tENS5_IJSB_llEEESJ_NS5_IJlSB_lEEENS4_8TiledMMAINS4_8MMA_AtomIJNS4_4SM904GMMA28MMA_64x256x16_F32BF16BF16_SSILNSP_5MajorE1ELSR_0ELNSP_7ScaleInE1ELSS_1EEEEEENS4_6LayoutINS5_IJNSA_ILi2EEESB_SB_EEENS5_IJSB_NSA_ILi0EEESY_EEEEENS5_IJNS4_10UnderscoreES11_S11_EEEEENS4_13SM90_TMA_LOADENS4_14ComposedLayoutINS4_7SwizzleILi3ELi4ELi3EEENS4_18smem_ptr_flag_bitsILi16EEENSV_INS5_IJSH_NSA_ILi8EEEEEENS5_IJSB_SH_EEEEEEEvNS4_8identityES14_NS15_IS17_S19_NSV_INS5_IJS1A_SH_EEENS5_IJSH_SB_EEEEEEEvS1F_EENS_8epilogue10collective6detail29Sm90TmaWarpSpecializedAdapterINS1M_15DefaultEpilogueISJ_SL_SL_NS1L_6thread17LinearCombinationISJ_Li1EffLNS1Q_9ScaleType4KindE0ELNS_15FloatRoundStyleE2ESJ_EENS1_15EpilogueDefaultEEEEEvvEEEEvNT_6ParamsE)
        /*0014*/ 	.word	0x00000000


	//----- nvinfo : EIATTR_MIN_STACK_SIZE
	.align		4
.L_17:
        /*0018*/ 	.byte	0x04, 0x12
        /*001a*/ 	.short	(.L_19 - .L_18)
	.align		4
.L_18:
        /*001c*/ 	.word	index@(_ZN7cutlass13device_kernelINS_4gemm6kernel13GemmUniversalIN4cute5tupleIJiiiiEEENS1_10collective13CollectiveMmaINS1_34MainloopSm90TmaGmmaWarpSpecializedILi4ENS5_IJNS4_1CILi1EEESB_SB_EEENS1_35KernelTmaWarpSpecializedCooperativeEEENS5_IJNSA_ILi128EEENSA_ILi256EEENSA_ILi64EEEEEENS_10bfloat16_tENS5_IJSB_llEEESJ_NS5_IJlSB_lEEENS4_8TiledMMAINS4_8MMA_AtomIJNS4_4SM904GMMA28MMA_64x256x16_F32BF16BF16_SSILNSP_5MajorE1ELSR_0ELNSP_7ScaleInE1ELSS_1EEEEEENS4_6LayoutINS5_IJNSA_ILi2EEESB_SB_EEENS5_IJSB_NSA_ILi0EEESY_EEEEENS5_IJNS4_10UnderscoreES11_S11_EEEEENS4_13SM90_TMA_LOADENS4_14ComposedLayoutINS4_7SwizzleILi3ELi4ELi3EEENS4_18smem_ptr_flag_bitsILi16EEENSV_INS5_IJSH_NSA_ILi8EEEEEENS5_IJSB_SH_EEEEEEEvNS4_8identityES14_NS15_IS17_S19_NSV_INS5_IJS1A_SH_EEENS5_IJSH_SB_EEEEEEEvS1F_EENS_8epilogue10collective6detail29Sm90TmaWarpSpecializedAdapterINS1M_15DefaultEpilogueISJ_SL_SL_NS1L_6thread17LinearCombinationISJ_Li1EffLNS1Q_9ScaleType4KindE0ELNS_15FloatRoundStyleE2ESJ_EENS1_15EpilogueDefaultEEEEEvvEEEEvNT_6ParamsE)
        /*0020*/ 	.word	0x00000000
.L_19:


//--------------------- .nv.compat                --------------------------
	.section	.nv.compat,"",@"SHT_CUDA_COMPAT_INFO"
	.align	4
        /*0000*/ 	.byte	0x02, 0x09, 0x01, 0x00, 0x02, 0x02, 0x04, 0x00, 0x02, 0x05, 0x05, 0x00, 0x03, 0x07, 0x01, 0x01
        /*0010*/ 	.byte	0x02, 0x03, 0x01, 0x00, 0x02, 0x06, 0x01, 0x00, 0x04, 0x0b, 0x08, 0x00, 0x00, 0x00, 0x00, 0x00
        /*0020*/ 	.byte	0x00, 0x00, 0x00, 0x00


//--------------------- .nv.info._ZN7cutlass13device_kernelINS_4gemm6kernel13GemmUniversalIN4cute5tupleIJiiiiEEENS1_10collective13CollectiveMmaINS1_34MainloopSm90TmaGmmaWarpSpecializedILi4ENS5_IJNS4_1CILi1EEESB_SB_EEENS1_35KernelTmaWarpSpecializedCooperativeEEENS5_IJNSA_ILi128EEENSA_ILi256EEENSA_ILi64EEEEEENS_10bfloat16_tENS5_IJSB_llEEESJ_NS5_IJlSB_lEEENS4_8TiledMMAINS4_8MMA_AtomIJNS4_4SM904GMMA28MMA_64x256x16_F32BF16BF16_SSILNSP_5MajorE1ELSR_0ELNSP_7ScaleInE1ELSS_1EEEEEENS4_6LayoutINS5_IJNSA_ILi2EEESB_SB_EEENS5_IJSB_NSA_ILi0EEESY_EEEEENS5_IJNS4_10UnderscoreES11_S11_EEEEENS4_13SM90_TMA_LOADENS4_14ComposedLayoutINS4_7SwizzleILi3ELi4ELi3EEENS4_18smem_ptr_flag_bitsILi16EEENSV_INS5_IJSH_NSA_ILi8EEEEEENS5_IJSB_SH_EEEEEEEvNS4_8identityES14_NS15_IS17_S19_NSV_INS5_IJS1A_SH_EEENS5_IJSH_SB_EEEEEEEvS1F_EENS_8epilogue10collective6detail29Sm90TmaWarpSpecializedAdapterINS1M_15DefaultEpilogueISJ_SL_SL_NS1L_6thread17LinearCombinationISJ_Li1EffLNS1Q_9ScaleType4KindE0ELNS_15FloatRoundStyleE2ESJ_EENS1_15EpilogueDefaultEEEEEvvEEEEvNT_6ParamsE --------------------------
	.section	.nv.info._ZN7cutlass13device_kernelINS_4gemm6kernel13GemmUniversalIN4cute5tupleIJiiiiEEENS1_10collective13CollectiveMmaINS1_34MainloopSm90TmaGmmaWarpSpecializedILi4ENS5_IJNS4_1CILi1EEESB_SB_EEENS1_35KernelTmaWarpSpecializedCooperativeEEENS5_IJNSA_ILi128EEENSA_ILi256EEENSA_ILi64EEEEEENS_10bfloat16_tENS5_IJSB_llEEESJ_NS5_IJlSB_lEEENS4_8TiledMMAINS4_8MMA_AtomIJNS4_4SM904GMMA28MMA_64x256x16_F32BF16BF16_SSILNSP_5MajorE1ELSR_0ELNSP_7ScaleInE1ELSS_1EEEEEENS4_6LayoutINS5_IJNSA_ILi2EEESB_SB_EEENS5_IJSB_NSA_ILi0EEESY_EEEEENS5_IJNS4_10UnderscoreES11_S11_EEEEENS4_13SM90_TMA_LOADENS4_14ComposedLayoutINS4_7SwizzleILi3ELi4ELi3EEENS4_18smem_ptr_flag_bitsILi16EEENSV_INS5_IJSH_NSA_ILi8EEEEEENS5_IJSB_SH_EEEEEEEvNS4_8identityES14_NS15_IS17_S19_NSV_INS5_IJS1A_SH_EEENS5_IJSH_SB_EEEEEEEvS1F_EENS_8epilogue10collective6detail29Sm90TmaWarpSpecializedAdapterINS1M_15DefaultEpilogueISJ_SL_SL_NS1L_6thread17LinearCombinationISJ_Li1EffLNS1Q_9ScaleType4KindE0ELNS_15FloatRoundStyleE2ESJ_EENS1_15EpilogueDefaultEEEEEvvEEEEvNT_6ParamsE,"",@"SHT_CUDA_INFO"
	.sectionflags	@""
	.align	4


	//----- nvinfo : EIATTR_CUDA_API_VERSION
	.align		4
        /*0000*/ 	.byte	0x04, 0x37
        /*0002*/ 	.short	(.L_21 - .L_20)
.L_20:
        /*0004*/ 	.word	0x00000082


	//----- nvinfo : EIATTR_KPARAM_INFO
	.align		4
.L_21:
        /*0008*/ 	.byte	0x04, 0x17
        /*000a*/ 	.short	(.L_23 - .L_22)
.L_22:
        /*000c*/ 	.word	0x00000000
        /*0010*/ 	.short	0x0000
        /*0012*/ 	.short	0x0070
        /*0014*/ 	.byte	0x00, 0xf0, 0x01, 0x10


	//----- nvinfo : EIATTR_SPARSE_MMA_MASK
	.align		4
.L_23:
        /*0018*/ 	.byte	0x03, 0x50
        /*001a*/ 	.short	0x0000


	//----- nvinfo : EIATTR_MAXREG_COUNT
	.align		4
        /*001c*/ 	.byte	0x03, 0x1b
        /*001e*/ 	.short	0x00a8


	//----- nvinfo : EIATTR_NUM_BARRIERS
	.align		4
        /*0020*/ 	.byte	0x02, 0x4c
        /*0022*/ 	.byte	0x01
	.zero		1


	//----- nvinfo : EIATTR_EXTERNS
	.align		4
        /*0024*/ 	.byte	0x04, 0x0f
        /*0026*/ 	.short	(.L_25 - .L_24)


	//   ....[0]....
	.align		4
.L_24:
        /*0028*/ 	.word	index@(__assertfail)


	//----- nvinfo : EIATTR_MERCURY_ISA_VERSION
	.align		4
.L_25:
        /*002c*/ 	.byte	0x03, 0x5f
        /*002e*/ 	.short	0x0101


	//----- nvinfo : EIATTR_INT_WARP_WIDE_INSTR_OFFSETS
	.align		4
        /*0030*/ 	.byte	0x04, 0x31
        /*0032*/ 	.short	(.L_27 - .L_26)


	//   ....[0]....
.L_26:
        /*0034*/ 	.word	0x000003b0


	//   ....[1]....
        /*0038*/ 	.word	0x000003e0


	//   ....[2]....
        /*003c*/ 	.word	0x000004c0


	//----- nvinfo : EIATTR_COOP_GROUP_MASK_REGIDS
	.align		4
.L_27:
        /*0040*/ 	.byte	0x04, 0x29
        /*0042*/ 	.short	(.L_29 - .L_28)


	//   ....[0]....
.L_28:
        /*0044*/ 	.word	0xffffffff


	//   ....[1]....
        /*0048*/ 	.word	0xffffffff


	//   ....[2]....
        /*004c*/ 	.word	0xffffffff


	//   ....[3]....
        /*0050*/ 	.word	0xffffffff


	//   ....[4]....
        /*0054*/ 	.word	0xffffffff


	//----- nvinfo : EIATTR_COOP_GROUP_INSTR_OFFSETS
	.align		4
.L_29:
        /*0058*/ 	.byte	0x04, 0x28
        /*005a*/ 	.short	(.L_31 - .L_30)


	//   ....[0]....
.L_30:
        /*005c*/ 	.word	0x00000060


	//   ....[1]....
        /*0060*/ 	.word	0x00000070


	//   ....[2]....
        /*0064*/ 	.word	0x00000130


	//   ....[3]....
        /*0068*/ 	.word	0x000002c0


	//   ....[4]....
        /*006c*/ 	.word	0x00000f70


	//----- nvinfo : EIATTR_REG_RECONFIG
	.align		4
.L_31:
        /*0070*/ 	.byte	0x01, 0x54
	.zero		2


	//----- nvinfo : EIATTR_SYSCALL_OFFSETS
	.align		4
        /*0074*/ 	.byte	0x04, 0x46
        /*0076*/ 	.short	(.L_33 - .L_32)


	//   ....[0]....
.L_32:
        /*0078*/ 	.word	0x00001130


	//----- nvinfo : EIATTR_MBARRIER_INSTR_OFFSETS
	.align		4
.L_33:
        /*007c*/ 	.byte	0x04, 0x39
        /*007e*/ 	.short	(.L_35 - .L_34)


	//   ....[0]....
.L_34:
        /*0080*/ 	.word	0x00000230
        /*0084*/ 	.word	0x000000ff
        /*0088*/ 	.word	0x00000000
        /*008c*/ 	.short	0x0100
        /*008e*/ 	.byte	0x08
	.zero		1


	//   ....[1]....
        /*0090*/ 	.word	0x00000240
        /*0094*/ 	.word	0x000000ff
        /*0098*/ 	.word	0x00000020
        /*009c*/ 	.short	0x0100
        /*009e*/ 	.byte	0x08
	.zero		1


	//   ....[2]....
        /*00a0*/ 	.word	0x00000250
        /*00a4*/ 	.word	0x000000ff
        /*00a8*/ 	.word	0x00000008
        /*00ac*/ 	.short	0x0100
        /*00ae*/ 	.byte	0x08
	.zero		1


	//   ....[3]....
        /*00b0*/ 	.word	0x00000260
        /*00b4*/ 	.word	0x000000ff
        /*00b8*/ 	.word	0x00000028
        /*00bc*/ 	.short	0x0100
        /*00be*/ 	.byte	0x08
	.zero		1


	//   ....[4]....
        /*00c0*/ 	.word	0x00000270
        /*00c4*/ 	.word	0x000000ff
        /*00c8*/ 	.word	0x00000010
        /*00cc*/ 	.short	0x0100
        /*00ce*/ 	.byte	0x08
	.zero		1


	//   ....[5]....
        /*00d0*/ 	.word	0x00000280
        /*00d4*/ 	.word	0x000000ff
        /*00d8*/ 	.word	0x00000030
        /*00dc*/ 	.short	0x0100
        /*00de*/ 	.byte	0x08
	.zero		1


	//   ....[6]....
        /*00e0*/ 	.word	0x00000290
        /*00e4*/ 	.word	0x000000ff
        /*00e8*/ 	.word	0x00000018
        /*00ec*/ 	.short	0x0100
        /*00ee*/ 	.byte	0x08
	.zero		1


	//   ....[7]....
        /*00f0*/ 	.word	0x000002a0
        /*00f4*/ 	.word	0x000000ff
        /*00f8*/ 	.word	0x00000038
        /*00fc*/ 	.short	0x0100
        /*00fe*/ 	.byte	0x08
	.zero		1


	//   ....[8]....
        /*0100*/ 	.word	0x00000530
        /*0104*/ 	.word	0x000000ff
        /*0108*/ 	.word	0x00000050
        /*010c*/ 	.short	0x0100
        /*010e*/ 	.byte	0x06
	.zero		1


	//   ....[9]....
        /*0110*/ 	.word	0x00000590
        /*0114*/ 	.word	0x000000ff
        /*0118*/ 	.word	0x00000058
        /*011c*/ 	.short	0x0100
        /*011e*/ 	.byte	0x06
	.zero		1


	//   ....[10]....
        /*0120*/ 	.word	0x000011b0
        /*0124*/ 	.word	0x00000003
        /*0128*/ 	.word	0x00000000
        /*012c*/ 	.short	0x010a
        /*012e*/ 	.byte	0x3f
	.zero		1


	//   ....[11]....
        /*0130*/ 	.word	0x000011f0
        /*0134*/ 	.word	0x00000003
        /*0138*/ 	.word	0x00000000
        /*013c*/ 	.short	0x010a
        /*013e*/ 	.byte	0x3f
	.zero		1


	//   ....[12]....
        /*0140*/ 	.word	0x000015b0
        /*0144*/ 	.word	0x000000ff
        /*0148*/ 	.word	0x00000000
        /*014c*/ 	.short	0x010a
        /*014e*/ 	.byte	0x07
	.zero		1


	//   ....[13]....
        /*0150*/ 	.word	0x000015f0
        /*0154*/ 	.word	0x000000ff
        /*0158*/ 	.word	0x00000000
        /*015c*/ 	.short	0x010a
        /*015e*/ 	.byte	0x07
	.zero		1


	//   ....[14]....
        /*0160*/ 	.word	0x00001880
        /*0164*/ 	.word	0x000000ff
        /*0168*/ 	.word	0x00000000
        /*016c*/ 	.short	0x0101
        /*016e*/ 	.byte	0x07
	.zero		1


	//   ....[15]....
        /*0170*/ 	.word	0x00001a60
        /*0174*/ 	.word	0x000000ff
        /*0178*/ 	.word	0x00000000
        /*017c*/ 	.short	0x0101
        /*017e*/ 	.byte	0x04
	.zero		1


	//   ....[16]....
        /*0180*/ 	.word	0x0000a900
        /*0184*/ 	.word	0x0000000c
        /*0188*/ 	.word	0x00000020
        /*018c*/ 	.short	0x010a
        /*018e*/ 	.byte	0x3f
	.zero		1


	//   ....[17]....
        /*0190*/ 	.word	0x0000ad20
        /*0194*/ 	.word	0x00000005
        /*0198*/ 	.word	0x00000058
        /*019c*/ 	.short	0x0101
        /*019e*/ 	.byte	0x3f
	.zero		1


	//   ....[18]....
        /*01a0*/ 	.word	0x0000b420
        /*01a4*/ 	.word	0x00000007
        /*01a8*/ 	.word	0x00000000
        /*01ac*/ 	.short	0x010a
        /*01ae*/ 	.byte	0x3f
	.zero		1


	//   ....[19]....
        /*01b0*/ 	.word	0x0000b4a0
        /*01b4*/ 	.word	0x00000006
        /*01b8*/ 	.word	0x00000000
        /*01bc*/ 	.short	0x010a
        /*01be*/ 	.byte	0x3f
	.zero		1


	//   ....[20]....
        /*01c0*/ 	.word	0x0000b530
        /*01c4*/ 	.word	0x00000007
        /*01c8*/ 	.word	0x00000000
        /*01cc*/ 	.short	0x010a
        /*01ce*/ 	.byte	0x3f
	.zero		1


	//   ....[21]....
        /*01d0*/ 	.word	0x0000b5c0
        /*01d4*/ 	.word	0x00000005
        /*01d8*/ 	.word	0x00000000
        /*01dc*/ 	.short	0x010a
        /*01de*/ 	.byte	0x3f
	.zero		1


	//   ....[22]....
        /*01e0*/ 	.word	0x0000b620
        /*01e4*/ 	.word	0x00000003
        /*01e8*/ 	.word	0x00000000
        /*01ec*/ 	.short	0x010a
        /*01ee*/ 	.byte	0x3f
	.zero		1


	//   ....[23]....
        /*01f0*/ 	.word	0x0000b680
        /*01f4*/ 	.word	0x00000004
        /*01f8*/ 	.word	0x00000000
        /*01fc*/ 	.short	0x010a
        /*01fe*/ 	.byte	0x3f
	.zero		1


	//   ....[24]....
        /*0200*/ 	.word	0x0000b750
        /*0204*/ 	.word	0x0000000c
        /*0208*/ 	.word	0x00000020
        /*020c*/ 	.short	0x010a
        /*020e*/ 	.byte	0x3f
	.zero		1


	//   ....[25]....
        /*0210*/ 	.word	0x0000b820
        /*0214*/ 	.word	0x00000007
        /*0218*/ 	.word	0x00000000
        /*021c*/ 	.short	0x010a
        /*021e*/ 	.byte	0x3f
	.zero		1


	//   ....[26]....
        /*0220*/ 	.word	0x0000b870
        /*0224*/ 	.word	0x00000006
        /*0228*/ 	.word	0x00000000
        /*022c*/ 	.short	0x010a
        /*022e*/ 	.byte	0x3f
	.zero		1


	//   ....[27]....
        /*0230*/ 	.word	0x0000b8c0
        /*0234*/ 	.word	0x00000007
        /*0238*/ 	.word	0x00000000
        /*023c*/ 	.short	0x010a
        /*023e*/ 	.byte	0x3f
	.zero		1


	//----- nvinfo : EIATTR_NUM_MBARRIERS
	.align		4
.L_35:
        /*0240*/ 	.byte	0x03, 0x38
        /*0242*/ 	.short	0x000a


	//----- nvinfo : EIATTR_EXIT_INSTR_OFFSETS
	.align		4
        /*0244*/ 	.byte	0x04, 0x1c
        /*0246*/ 	.short	(.L_37 - .L_36)


	//   ....[0]....
.L_36:
        /*0248*/ 	.word	0x000005e0


	//   ....[1]....
        /*024c*/ 	.word	0x00000ea0


	//   ....[2]....
        /*0250*/ 	.word	0x00009f50


	//   ....[3]....
        /*0254*/ 	.word	0x0000a580


	//   ....[4]....
        /*0258*/ 	.word	0x0000b610


	//----- nvinfo : EIATTR_MAX_THREADS
	.align		4
.L_37:
        /*025c*/ 	.byte	0x04, 0x05
        /*025e*/ 	.short	(.L_39 - .L_38)
.L_38:
        /*0260*/ 	.word	0x00000180
        /*0264*/ 	.word	0x00000001
        /*0268*/ 	.word	0x00000001


	//----- nvinfo : EIATTR_CRS_STACK_SIZE
	.align		4
.L_39:
        /*026c*/ 	.byte	0x04, 0x1e
        /*026e*/ 	.short	(.L_41 - .L_40)
.L_40:
        /*0270*/ 	.word	0x00000000


	//----- nvinfo : EIATTR_CBANK_PARAM_SIZE
	.align		4
.L_41:
        /*0274*/ 	.byte	0x03, 0x19
        /*0276*/ 	.short	0x0470


	//----- nvinfo : EIATTR_PARAM_CBANK
	.align		4
        /*0278*/ 	.byte	0x04, 0x0a
        /*027a*/ 	.short	(.L_43 - .L_42)
	.align		4
.L_42:
        /*027c*/ 	.word	index@(.nv.constant0._ZN7cutlass13device_kernelINS_4gemm6kernel13GemmUniversalIN4cute5tupleIJiiiiEEENS1_10collective13CollectiveMmaINS1_34MainloopSm90TmaGmmaWarpSpecializedILi4ENS5_IJNS4_1CILi1EEESB_SB_EEENS1_35KernelTmaWarpSpecializedCooperativeEEENS5_IJNSA_ILi128EEENSA_ILi256EEENSA_ILi64EEEEEENS_10bfloat16_tENS5_IJSB_llEEESJ_NS5_IJlSB_lEEENS4_8TiledMMAINS4_8MMA_AtomIJNS4_4SM904GMMA28MMA_64x256x16_F32BF16BF16_SSILNSP_5MajorE1ELSR_0ELNSP_7ScaleInE1ELSS_1EEEEEENS4_6LayoutINS5_IJNSA_ILi2EEESB_SB_EEENS5_IJSB_NSA_ILi0EEESY_EEEEENS5_IJNS4_10UnderscoreES11_S11_EEEEENS4_13SM90_TMA_LOADENS4_14ComposedLayoutINS4_7SwizzleILi3ELi4ELi3EEENS4_18smem_ptr_flag_bitsILi16EEENSV_INS5_IJSH_NSA_ILi8EEEEEENS5_IJSB_SH_EEEEEEEvNS4_8identityES14_NS15_IS17_S19_NSV_INS5_IJS1A_SH_EEENS5_IJSH_SB_EEEEEEEvS1F_EENS_8epilogue10collective6detail29Sm90TmaWarpSpecializedAdapterINS1M_15DefaultEpilogueISJ_SL_SL_NS1L_6thread17LinearCombinationISJ_Li1EffLNS1Q_9ScaleType4KindE0ELNS_15FloatRoundStyleE2ESJ_EENS1_15EpilogueDefaultEEEEEvvEEEEvNT_6ParamsE)
        /*0280*/ 	.short	0x0210
        /*0282*/ 	.short	0x0470


	//----- nvinfo : EIATTR_SW_WAR
	.align		4
.L_43:
        /*0284*/ 	.byte	0x04, 0x36
        /*0286*/ 	.short	(.L_45 - .L_44)
.L_44:
        /*0288*/ 	.word	0x00000008
.L_45:


//--------------------- .nv.callgraph             --------------------------
	.section	.nv.callgraph,"",@"SHT_CUDA_CALLGRAPH"
	.align	4
	.sectionentsize	8
	.align		4
        /*0000*/ 	.word	0x00000000
	.align		4
        /*0004*/ 	.word	0xffffffff
	.align		4
        /*0008*/ 	.word	index@(_ZN7cutlass13device_kernelINS_4gemm6kernel13GemmUniversalIN4cute5tupleIJiiiiEEENS1_10collective13CollectiveMmaINS1_34MainloopSm90TmaGmmaWarpSpecializedILi4ENS5_IJNS4_1CILi1EEESB_SB_EEENS1_35KernelTmaWarpSpecializedCooperativeEEENS5_IJNSA_ILi128EEENSA_ILi256EEENSA_ILi64EEEEEENS_10bfloat16_tENS5_IJSB_llEEESJ_NS5_IJlSB_lEEENS4_8TiledMMAINS4_8MMA_AtomIJNS4_4SM904GMMA28MMA_64x256x16_F32BF16BF16_SSILNSP_5MajorE1ELSR_0ELNSP_7ScaleInE1ELSS_1EEEEEENS4_6LayoutINS5_IJNSA_ILi2EEESB_SB_EEENS5_IJSB_NSA_ILi0EEESY_EEEEENS5_IJNS4_10UnderscoreES11_S11_EEEEENS4_13SM90_TMA_LOADENS4_14ComposedLayoutINS4_7SwizzleILi3ELi4ELi3EEENS4_18smem_ptr_flag_bitsILi16EEENSV_INS5_IJSH_NSA_ILi8EEEEEENS5_IJSB_SH_EEEEEEEvNS4_8identityES14_NS15_IS17_S19_NSV_INS5_IJS1A_SH_EEENS5_IJSH_SB_EEEEEEEvS1F_EENS_8epilogue10collective6detail29Sm90TmaWarpSpecializedAdapterINS1M_15DefaultEpilogueISJ_SL_SL_NS1L_6thread17LinearCombinationISJ_Li1EffLNS1Q_9ScaleType4KindE0ELNS_15FloatRoundStyleE2ESJ_EENS1_15EpilogueDefaultEEEEEvvEEEEvNT_6ParamsE)
	.align		4
        /*000c*/ 	.word	index@(__assertfail)
	.align		4
        /*0010*/ 	.word	0x00000000
	.align		4
        /*0014*/ 	.word	0xfffffffe
	.align		4
        /*0018*/ 	.word	0x00000000
	.align		4
        /*001c*/ 	.word	0xfffffffd
	.align		4
        /*0020*/ 	.word	0x00000000
	.align		4
        /*0024*/ 	.word	0xfffffffc


//--------------------- .nv.constant4             --------------------------
	.section	.nv.constant4,"a",@progbits
	.align	8
	.align		8
.nv.constant4:
        /*0000*/ 	.dword	__assertfail
	.align		8
        /*0008*/ 	.dword	__unnamed_1
	.align		8
        /*0010*/ 	.dword	_ZN40_INTERNAL_b0e94421_4_k_cu_88dcd01e_254114cuda3std3__45__cpo5beginE
	.align		8
        /*0018*/ 	.dword	_ZN40_INTERNAL_b0e94421_4_k_cu_88dcd01e_254114cuda3std3__45__cpo3endE
	.align		8
        /*0020*/ 	.dword	_ZN40_INTERNAL_b0e94421_4_k_cu_88dcd01e_254114cuda3std3__45__cpo6cbeginE
	.align		8
        /*0028*/ 	.dword	_ZN40_INTERNAL_b0e94421_4_k_cu_88dcd01e_254114cuda3std3__45__cpo4cendE
	.align		8
        /*0030*/ 	.dword	_ZN40_INTERNAL_b0e94421_4_k_cu_88dcd01e_254114cuda3std3__442_GLOBAL__N__b0e94421_4_k_cu_88dcd01e_254116ignoreE
	.align		8
        /*0038*/ 	.dword	_ZN40_INTERNAL_b0e94421_4_k_cu_88dcd01e_254114cuda3std3__419piecewise_constructE
	.align		8
        /*0040*/ 	.dword	_ZN40_INTERNAL_b0e94421_4_k_cu_88dcd01e_254114cuda3std3__48in_placeE
	.align		8
        /*0048*/ 	.dword	_ZN40_INTERNAL_b0e94421_4_k_cu_88dcd01e_254114cuda3std6ranges3__45__cpo4swapE
	.align		8
        /*0050*/ 	.dword	_ZN40_INTERNAL_b0e94421_4_k_cu_88dcd01e_254114cuda3std6ranges3__45__cpo9iter_moveE
	.align		8
        /*0058*/ 	.dword	_ZN40_INTERNAL_b0e94421_4_k_cu_88dcd01e_254114cute7productE
	.align		8
        /*0060*/ 	.dword	_ZN40_INTERNAL_b0e94421_4_k_cu_88dcd01e_254114cute1_E
	.align		8
        /*0068*/ 	.dword	$str$22
	.align		8
        /*0070*/ 	.dword	$str$23


//--------------------- .text._ZN7cutlass13device_kernelINS_4gemm6kernel13GemmUniversalIN4cute5tupleIJiiiiEEENS1_10collective13CollectiveMmaINS1_34MainloopSm90TmaGmmaWarpSpecializedILi4ENS5_IJNS4_1CILi1EEESB_SB_EEENS1_35KernelTmaWarpSpecializedCooperativeEEENS5_IJNSA_ILi128EEENSA_ILi256EEENSA_ILi64EEEEEENS_10bfloat16_tENS5_IJSB_llEEESJ_NS5_IJlSB_lEEENS4_8TiledMMAINS4_8MMA_AtomIJNS4_4SM904GMMA28MMA_64x256x16_F32BF16BF16_SSILNSP_5MajorE1ELSR_0ELNSP_7ScaleInE1ELSS_1EEEEEENS4_6LayoutINS5_IJNSA_ILi2EEESB_SB_EEENS5_IJSB_NSA_ILi0EEESY_EEEEENS5_IJNS4_10UnderscoreES11_S11_EEEEENS4_13SM90_TMA_LOADENS4_14ComposedLayoutINS4_7SwizzleILi3ELi4ELi3EEENS4_18smem_ptr_flag_bitsILi16EEENSV_INS5_IJSH_NSA_ILi8EEEEEENS5_IJSB_SH_EEEEEEEvNS4_8identityES14_NS15_IS17_S19_NSV_INS5_IJS1A_SH_EEENS5_IJSH_SB_EEEEEEEvS1F_EENS_8epilogue10collective6detail29Sm90TmaWarpSpecializedAdapterINS1M_15DefaultEpilogueISJ_SL_SL_NS1L_6thread17LinearCombinationISJ_Li1EffLNS1Q_9ScaleType4KindE0ELNS_15FloatRoundStyleE2ESJ_EENS1_15EpilogueDefaultEEEEEvvEEEEvNT_6ParamsE --------------------------
	.section	.text._ZN7cutlass13device_kernelINS_4gemm6kernel13GemmUniversalIN4cute5tupleIJiiiiEEENS1_10collective13CollectiveMmaINS1_34MainloopSm90TmaGmmaWarpSpecializedILi4ENS5_IJNS4_1CILi1EEESB_SB_EEENS1_35KernelTmaWarpSpecializedCooperativeEEENS5_IJNSA_ILi128EEENSA_ILi256EEENSA_ILi64EEEEEENS_10bfloat16_tENS5_IJSB_llEEESJ_NS5_IJlSB_lEEENS4_8TiledMMAINS4_8MMA_AtomIJNS4_4SM904GMMA28MMA_64x256x16_F32BF16BF16_SSILNSP_5MajorE1ELSR_0ELNSP_7ScaleInE1ELSS_1EEEEEENS4_6LayoutINS5_IJNSA_ILi2EEESB_SB_EEENS5_IJSB_NSA_ILi0EEESY_EEEEENS5_IJNS4_10UnderscoreES11_S11_EEEEENS4_13SM90_TMA_LOADENS4_14ComposedLayoutINS4_7SwizzleILi3ELi4ELi3EEENS4_18smem_ptr_flag_bitsILi16EEENSV_INS5_IJSH_NSA_ILi8EEEEEENS5_IJSB_SH_EEEEEEEvNS4_8identityES14_NS15_IS17_S19_NSV_INS5_IJS1A_SH_EEENS5_IJSH_SB_EEEEEEEvS1F_EENS_8epilogue10collective6detail29Sm90TmaWarpSpecializedAdapterINS1M_15DefaultEpilogueISJ_SL_SL_NS1L_6thread17LinearCombinationISJ_Li1EffLNS1Q_9ScaleType4KindE0ELNS_15FloatRoundStyleE2ESJ_EENS1_15EpilogueDefaultEEEEEvvEEEEvNT_6ParamsE,"ax",@progbits
	.align	128
.text._ZN7cutlass13device_kernelINS_4gemm6kernel13GemmUniversalIN4cute5tupleIJiiiiEEENS1_10collective13CollectiveMmaINS1_34MainloopSm90TmaGmmaWarpSpecializedILi4ENS5_IJNS4_1CILi1EEESB_SB_EEENS1_35KernelTmaWarpSpecializedCooperativeEEENS5_IJNSA_ILi128EEENSA_ILi256EEENSA_ILi64EEEEEENS_10bfloat16_tENS5_IJSB_llEEESJ_NS5_IJlSB_lEEENS4_8TiledMMAINS4_8MMA_AtomIJNS4_4SM904GMMA28MMA_64x256x16_F32BF16BF16_SSILNSP_5MajorE1ELSR_0ELNSP_7ScaleInE1ELSS_1EEEEEENS4_6LayoutINS5_IJNSA_ILi2EEESB_SB_EEENS5_IJSB_NSA_ILi0EEESY_EEEEENS5_IJNS4_10UnderscoreES11_S11_EEEEENS4_13SM90_TMA_LOADENS4_14ComposedLayoutINS4_7SwizzleILi3ELi4ELi3EEENS4_18smem_ptr_flag_bitsILi16EEENSV_INS5_IJSH_NSA_ILi8EEEEEENS5_IJSB_SH_EEEEEEEvNS4_8identityES14_NS15_IS17_S19_NSV_INS5_IJS1A_SH_EEENS5_IJSH_SB_EEEEEEEvS1F_EENS_8epilogue10collective6detail29Sm90TmaWarpSpecializedAdapterINS1M_15DefaultEpilogueISJ_SL_SL_NS1L_6thread17LinearCombinationISJ_Li1EffLNS1Q_9ScaleType4KindE0ELNS_15FloatRoundStyleE2ESJ_EENS1_15EpilogueDefaultEEEEEvvEEEEvNT_6ParamsE:
        .type           _ZN7cutlass13device_kernelINS_4gemm6kernel13GemmUniversalIN4cute5tupleIJiiiiEEENS1_10collective13CollectiveMmaINS1_34MainloopSm90TmaGmmaWarpSpecializedILi4ENS5_IJNS4_1CILi1EEESB_SB_EEENS1_35KernelTmaWarpSpecializedCooperativeEEENS5_IJNSA_ILi128EEENSA_ILi256EEENSA_ILi64EEEEEENS_10bfloat16_tENS5_IJSB_llEEESJ_NS5_IJlSB_lEEENS4_8TiledMMAINS4_8MMA_AtomIJNS4_4SM904GMMA28MMA_64x256x16_F32BF16BF16_SSILNSP_5MajorE1ELSR_0ELNSP_7ScaleInE1ELSS_1EEEEEENS4_6LayoutINS5_IJNSA_ILi2EEESB_SB_EEENS5_IJSB_NSA_ILi0EEESY_EEEEENS5_IJNS4_10UnderscoreES11_S11_EEEEENS4_13SM90_TMA_LOADENS4_14ComposedLayoutINS4_7SwizzleILi3ELi4ELi3EEENS4_18smem_ptr_flag_bitsILi16EEENSV_INS5_IJSH_NSA_ILi8EEEEEENS5_IJSB_SH_EEEEEEEvNS4_8identityES14_NS15_IS17_S19_NSV_INS5_IJS1A_SH_EEENS5_IJSH_SB_EEEEEEEvS1F_EENS_8epilogue10collective6detail29Sm90TmaWarpSpecializedAdapterINS1M_15DefaultEpilogueISJ_SL_SL_NS1L_6thread17LinearCombinationISJ_Li1EffLNS1Q_9ScaleType4KindE0ELNS_15FloatRoundStyleE2ESJ_EENS1_15EpilogueDefaultEEEEEvvEEEEvNT_6ParamsE,@function
        .size           _ZN7cutlass13device_kernelINS_4gemm6kernel13GemmUniversalIN4cute5tupleIJiiiiEEENS1_10collective13CollectiveMmaINS1_34MainloopSm90TmaGmmaWarpSpecializedILi4ENS5_IJNS4_1CILi1EEESB_SB_EEENS1_35KernelTmaWarpSpecializedCooperativeEEENS5_IJNSA_ILi128EEENSA_ILi256EEENSA_ILi64EEEEEENS_10bfloat16_tENS5_IJSB_llEEESJ_NS5_IJlSB_lEEENS4_8TiledMMAINS4_8MMA_AtomIJNS4_4SM904GMMA28MMA_64x256x16_F32BF16BF16_SSILNSP_5MajorE1ELSR_0ELNSP_7ScaleInE1ELSS_1EEEEEENS4_6LayoutINS5_IJNSA_ILi2EEESB_SB_EEENS5_IJSB_NSA_ILi0EEESY_EEEEENS5_IJNS4_10UnderscoreES11_S11_EEEEENS4_13SM90_TMA_LOADENS4_14ComposedLayoutINS4_7SwizzleILi3ELi4ELi3EEENS4_18smem_ptr_flag_bitsILi16EEENSV_INS5_IJSH_NSA_ILi8EEEEEENS5_IJSB_SH_EEEEEEEvNS4_8identityES14_NS15_IS17_S19_NSV_INS5_IJS1A_SH_EEENS5_IJSH_SB_EEEEEEEvS1F_EENS_8epilogue10collective6detail29Sm90TmaWarpSpecializedAdapterINS1M_15DefaultEpilogueISJ_SL_SL_NS1L_6thread17LinearCombinationISJ_Li1EffLNS1Q_9ScaleType4KindE0ELNS_15FloatRoundStyleE2ESJ_EENS1_15EpilogueDefaultEEEEEvvEEEEvNT_6ParamsE,(.L_x_322 - _ZN7cutlass13device_kernelINS_4gemm6kernel13GemmUniversalIN4cute5tupleIJiiiiEEENS1_10collective13CollectiveMmaINS1_34MainloopSm90TmaGmmaWarpSpecializedILi4ENS5_IJNS4_1CILi1EEESB_SB_EEENS1_35KernelTmaWarpSpecializedCooperativeEEENS5_IJNSA_ILi128EEENSA_ILi256EEENSA_ILi64EEEEEENS_10bfloat16_tENS5_IJSB_llEEESJ_NS5_IJlSB_lEEENS4_8TiledMMAINS4_8MMA_AtomIJNS4_4SM904GMMA28MMA_64x256x16_F32BF16BF16_SSILNSP_5MajorE1ELSR_0ELNSP_7ScaleInE1ELSS_1EEEEEENS4_6LayoutINS5_IJNSA_ILi2EEESB_SB_EEENS5_IJSB_NSA_ILi0EEESY_EEEEENS5_IJNS4_10UnderscoreES11_S11_EEEEENS4_13SM90_TMA_LOADENS4_14ComposedLayoutINS4_7SwizzleILi3ELi4ELi3EEENS4_18smem_ptr_flag_bitsILi16EEENSV_INS5_IJSH_NSA_ILi8EEEEEENS5_IJSB_SH_EEEEEEEvNS4_8identityES14_NS15_IS17_S19_NSV_INS5_IJS1A_SH_EEENS5_IJSH_SB_EEEEEEEvS1F_EENS_8epilogue10collective6detail29Sm90TmaWarpSpecializedAdapterINS1M_15DefaultEpilogueISJ_SL_SL_NS1L_6thread17LinearCombinationISJ_Li1EffLNS1Q_9ScaleType4KindE0ELNS_15FloatRoundStyleE2ESJ_EENS1_15EpilogueDefaultEEEEEvvEEEEvNT_6ParamsE)
        .other          _ZN7cutlass13device_kernelINS_4gemm6kernel13GemmUniversalIN4cute5tupleIJiiiiEEENS1_10collective13CollectiveMmaINS1_34MainloopSm90TmaGmmaWarpSpecializedILi4ENS5_IJNS4_1CILi1EEESB_SB_EEENS1_35KernelTmaWarpSpecializedCooperativeEEENS5_IJNSA_ILi128EEENSA_ILi256EEENSA_ILi64EEEEEENS_10bfloat16_tENS5_IJSB_llEEESJ_NS5_IJlSB_lEEENS4_8TiledMMAINS4_8MMA_AtomIJNS4_4SM904GMMA28MMA_64x256x16_F32BF16BF16_SSILNSP_5MajorE1ELSR_0ELNSP_7ScaleInE1ELSS_1EEEEEENS4_6LayoutINS5_IJNSA_ILi2EEESB_SB_EEENS5_IJSB_NSA_ILi0EEESY_EEEEENS5_IJNS4_10UnderscoreES11_S11_EEEEENS4_13SM90_TMA_LOADENS4_14ComposedLayoutINS4_7SwizzleILi3ELi4ELi3EEENS4_18smem_ptr_flag_bitsILi16EEENSV_INS5_IJSH_NSA_ILi8EEEEEENS5_IJSB_SH_EEEEEEEvNS4_8identityES14_NS15_IS17_S19_NSV_INS5_IJS1A_SH_EEENS5_IJSH_SB_EEEEEEEvS1F_EENS_8epilogue10collective6detail29Sm90TmaWarpSpecializedAdapterINS1M_15DefaultEpilogueISJ_SL_SL_NS1L_6thread17LinearCombinationISJ_Li1EffLNS1Q_9ScaleType4KindE0ELNS_15FloatRoundStyleE2ESJ_EENS1_15EpilogueDefaultEEEEEvvEEEEvNT_6ParamsE,@"STO_CUDA_ENTRY STV_DEFAULT"
_ZN7cutlass13device_kernelINS_4gemm6kernel13GemmUniversalIN4cute5tupleIJiiiiEEENS1_10collective13CollectiveMmaINS1_34MainloopSm90TmaGmmaWarpSpecializedILi4ENS5_IJNS4_1CILi1EEESB_SB_EEENS1_35KernelTmaWarpSpecializedCooperativeEEENS5_IJNSA_ILi128EEENSA_ILi256EEENSA_ILi64EEEEEENS_10bfloat16_tENS5_IJSB_llEEESJ_NS5_IJlSB_lEEENS4_8TiledMMAINS4_8MMA_AtomIJNS4_4SM904GMMA28MMA_64x256x16_F32BF16BF16_SSILNSP_5MajorE1ELSR_0ELNSP_7ScaleInE1ELSS_1EEEEEENS4_6LayoutINS5_IJNSA_ILi2EEESB_SB_EEENS5_IJSB_NSA_ILi0EEESY_EEEEENS5_IJNS4_10UnderscoreES11_S11_EEEEENS4_13SM90_TMA_LOADENS4_14ComposedLayoutINS4_7SwizzleILi3ELi4ELi3EEENS4_18smem_ptr_flag_bitsILi16EEENSV_INS5_IJSH_NSA_ILi8EEEEEENS5_IJSB_SH_EEEEEEEvNS4_8identityES14_NS15_IS17_S19_NSV_INS5_IJS1A_SH_EEENS5_IJSH_SB_EEEEEEEvS1F_EENS_8epilogue10collective6detail29Sm90TmaWarpSpecializedAdapterINS1M_15DefaultEpilogueISJ_SL_SL_NS1L_6thread17LinearCombinationISJ_Li1EffLNS1Q_9ScaleType4KindE0ELNS_15FloatRoundStyleE2ESJ_EENS1_15EpilogueDefaultEEEEEvvEEEEvNT_6ParamsE:
[----:B------:R-:W0:Y:S01]  /*0000*/  LDC R1, c[0x0][0x28] ;  /* 0x00000a00ff017b82 */ /* 0x000e220000000800 */
[----:B------:R-:W1:Y:S01]  /*0010*/  S2R R18, SR_TID.X ;  /* 0x0000000000127919 */ /* 0x000e620000002100 */
[----:B------:R-:W-:Y:S01]  /*0020*/  ELECT P0, URZ, PT ;  /* 0x00000000003f782f */ /* 0x000fe20003800000 */
[----:B------:R-:W-:Y:S01]  /*0030*/  BSSY B0, `(.L_x_0) ;  /* 0x000000f000007945 */ /* 0x000fe20003800000 */
[--C-:B-1----:R-:W-:Y:S02]  /*0040*/  SHF.R.U32.HI R0, RZ, 0x5, R18.reuse ;  /* 0x00000005ff007819 */ /* 0x102fe40000011612 */
[----:B------:R-:W-:-:S03]  /*0050*/  SHF.R.U32.HI R22, RZ, 0x7, R18 ;  /* 0x00000007ff167819 */ /* 0x000fc60000011612 */
[----:B------:R-:W1:Y:S04]  /*0060*/  SHFL.IDX PT, R5, R0, RZ, 0x1f ;  /* 0x00001fff00057589 */ /* 0x000e6800000e0000 */
[----:B------:R2:W3:Y:S01]  /*0070*/  SHFL.IDX PT, R8, R22, RZ, 0x1f ;  /* 0x00001fff16087589 */ /* 0x0004e200000e0000 */
[----:B-1----:R-:W-:-:S13]  /*0080*/  ISETP.NE.OR P0, PT, R5, RZ, !P0 ;  /* 0x000000ff0500720c */ /* 0x002fda0004705670 */
[----:B0-23--:R-:W-:Y:S05]  /*0090*/  @P0 BRA `(.L_x_1) ;  /* 0x0000000000200947 */ /* 0x00dfea0003800000 */
[----:B------:R-:W-:Y:S02]  /*00a0*/  ULDC.64 UR4, c[0x0][0x198] ;  /* 0x0000660000047ab9 */ /* 0x000fe40000000a00 */
[----:B------:R-:W-:Y:S02]  /*00b0*/  UIADD3 UR6, UP0, UR4, 0xf0, URZ ;  /* 0x000000f004067890 */ /* 0x000fe4000ff1e03f */
[----:B------:R-:W-:Y:S02]  /*00c0*/  UIADD3 UR4, UP1, UR4, 0x1f0, URZ ;  /* 0x000001f004047890 */ /* 0x000fe4000ff3e03f */
[----:B------:R-:W-:Y:S02]  /*00d0*/  UIADD3.X UR7, URZ, UR5, URZ, UP0, !UPT ;  /* 0x000000053f077290 */ /* 0x000fe400087fe43f */
[----:B------:R-:W-:-:S07]  /*00e0*/  UIADD3.X UR5, URZ, UR5, URZ, UP1, !UPT ;  /* 0x000000053f057290 */ /* 0x000fce0008ffe43f */
[----:B------:R0:W-:Y:S02]  /*00f0*/  UTMACCTL.PF [UR6] ;  /* 0x00000000060079b9 */ /* 0x0001e40008040000 */
[----:B------:R0:W-:Y:S02]  /*0100*/  UTMACCTL.PF [UR4] ;  /* 0x00000000040079b9 */ /* 0x0001e40008040000 */
[----:B0-----:R-:W-:Y:S01]  /*0110*/  NOP ;  /* 0x0000000000007918 */ /* 0x001fe20000000000 */
.L_x_1:
[----:B------:R-:W-:Y:S05]  /*0120*/  BSYNC B0 ;  /* 0x0000000000007941 */ /* 0x000fea0003800000 */
.L_x_0:
[----:B------:R-:W0:Y:S02]  /*0130*/  SHFL.IDX PT, R2, R0, RZ, 0x1f ;  /* 0x00001fff00027589 */ /* 0x000e2400000e0000 */
[----:B0-----:R-:W-:-:S13]  /*0140*/  ISETP.NE.AND P0, PT, R2, RZ, PT ;  /* 0x000000ff0200720c */ /* 0x001fda0003f05270 */
[----:B------:R-:W-:Y:S05]  /*0150*/  @P0 BRA `(.L_x_2) ;  /* 0x0000000000580947 */ /* 0x000fea0003800000 */
[----:B------:R-:W0:Y:S01]  /*0160*/  S2UR UR8, SR_CgaCtaId ;  /* 0x00000000000879c3 */ /* 0x000e220000008800 */
[----:B------:R-:W-:Y:S01]  /*0170*/  UMOV UR4, 0x400 ;  /* 0x0000040000047882 */ /* 0x000fe20000000000 */
[----:B------:R-:W-:Y:S01]  /*0180*/  UMOV UR5, 0x1 ;  /* 0x0000000100057882 */ /* 0x000fe20000000000 */
[----:B------:R-:W-:Y:S01]  /*0190*/  UMOV UR6, 0x100 ;  /* 0x0000010000067882 */ /* 0x000fe20000000000 */
[----:B------:R-:W-:Y:S01]  /*01a0*/  ELECT P0, URZ, PT ;  /* 0x00000000003f782f */ /* 0x000fe20003800000 */
[----:B------:R-:W-:-:S04]  /*01b0*/  UIADD3 UR6, -UR6, 0x100000, URZ ;  /* 0x0010000006067890 */ /* 0x000fc8000fffe13f */
[----:B------:R-:W-:Y:S02]  /*01c0*/  USHF.L.U32 UR7, UR6, 0xb, URZ ;  /* 0x0000000b06077899 */ /* 0x000fe4000800063f */
[----:B------:R-:W-:Y:S02]  /*01d0*/  USHF.L.U32 UR6, UR6, 0x1, URZ ;  /* 0x0000000106067899 */ /* 0x000fe4000800063f */
[----:B0-----:R-:W-:Y:S02]  /*01e0*/  ULEA UR8, UR8, UR4, 0x18 ;  /* 0x0000000408087291 */ /* 0x001fe4000f8ec03f */
[----:B------:R-:W-:-:S04]  /*01f0*/  UIADD3 UR4, -UR5, 0x100000, URZ ;  /* 0x0010000005047890 */ /* 0x000fc8000fffe13f */
[----:B------:R-:W-:Y:S02]  /*0200*/  USHF.L.U32 UR5, UR4, 0xb, URZ ;  /* 0x0000000b04057899 */ /* 0x000fe4000800063f */
[----:B------:R-:W-:Y:S01]  /*0210*/  USHF.L.U32 UR4, UR4, 0x1, URZ ;  /* 0x0000000104047899 */ /* 0x000fe2000800063f */
[----:B------:R-:W0:Y:S11]  /*0220*/  FENCE.VIEW.ASYNC.S ;  /* 0x00000000000073c6 */ /* 0x000e360000000000 */
[----:B0-----:R0:W1:Y:S01]  /*0230*/  SYNCS.EXCH.64 URZ, [UR8], UR4 ;  /* 0x00000004083f75b2 */ /* 0x0010620008000100 */
[----:B------:R0:W2:Y:S01]  /*0240*/  SYNCS.EXCH.64 URZ, [UR8+0x20], UR6 ;  /* 0x00002006083f75b2 */ /* 0x0000a20008000100 */
[----:B------:R0:W3:Y:S01]  /*0250*/  SYNCS.EXCH.64 URZ, [UR8+0x8], UR4 ;  /* 0x00000804083f75b2 */ /* 0x0000e20008000100 */
[----:B------:R0:W4:Y:S01]  /*0260*/  SYNCS.EXCH.64 URZ, [UR8+0x28], UR6 ;  /* 0x00002806083f75b2 */ /* 0x0001220008000100 */
[----:B------:R0:W0:Y:S01]  /*0270*/  SYNCS.EXCH.64 URZ, [UR8+0x10], UR4 ;  /* 0x00001004083f75b2 */ /* 0x0000220008000100 */
[----:B------:R0:W0:Y:S01]  /*0280*/  SYNCS.EXCH.64 URZ, [UR8+0x30], UR6 ;  /* 0x00003006083f75b2 */ /* 0x0000220008000100 */
[----:B------:R0:W0:Y:S01]  /*0290*/  SYNCS.EXCH.64 URZ, [UR8+0x18], UR4 ;  /* 0x00001804083f75b2 */ /* 0x0000220008000100 */
[----:B------:R0:W0:Y:S01]  /*02a0*/  SYNCS.EXCH.64 URZ, [UR8+0x38], UR6 ;  /* 0x00003806083f75b2 */ /* 0x0000220008000100 */
[----:B------:R-:W-:Y:S01]  /*02b0*/  NOP ;  /* 0x0000000000007918 */ /* 0x000fe20000000000 */
.L_x_2:
[----:B------:R-:W5:Y:S01]  /*02c0*/  SHFL.IDX PT, R0, R0, RZ, 0x1f ;  /* 0x00001fff00007589 */ /* 0x000f6200000e0000 */
[----:B------:R-:W-:Y:S01]  /*02d0*/  ELECT P0, URZ, PT ;  /* 0x00000000003f782f */ /* 0x000fe20003800000 */
[----:B------:R-:W1:Y:S01]  /*02e0*/  LDC R2, c[0x0][0x65c] ;  /* 0x00019700ff027b82 */ /* 0x000e620000000800 */
[----:B------:R-:W-:Y:S01]  /*02f0*/  SHF.R.S32.HI R6, RZ, 0x1f, R5 ;  /* 0x0000001fff067819 */ /* 0x000fe20000011405 */
[----:B------:R-:W2:Y:S01]  /*0300*/  S2R R3, SR_CTAID.Y ;  /* 0x0000000000037919 */ /* 0x000ea20000002600 */
[----:B0-----:R-:W-:Y:S01]  /*0310*/  UMOV UR4, 0x20 ;  /* 0x0000002000047882 */ /* 0x001fe20000000000 */
[----:B------:R-:W-:Y:S01]  /*0320*/  ISETP.NE.AND P2, PT, R8, RZ, PT ;  /* 0x000000ff0800720c */ /* 0x000fe20003f45270 */
[----:B------:R-:W-:Y:S01]  /*0330*/  NOP ;  /* 0x0000000000007918 */ /* 0x000fe20000000000 */
[----:B------:R-:W0:Y:S01]  /*0340*/  S2R R4, SR_CTAID.X ;  /* 0x0000000000047919 */ /* 0x000e220000002500 */
[----:B------:R-:W-:Y:S01]  /*0350*/  LEA.HI R6, R6, R5, RZ, 0x2 ;  /* 0x0000000506067211 */ /* 0x000fe200078f10ff */
[----:B------:R-:W-:Y:S01]  /*0360*/  NOP ;  /* 0x0000000000007918 */ /* 0x000fe20000000000 */
[----:B-----5:R-:W-:-:S02]  /*0370*/  ISETP.NE.OR P0, PT, R0, RZ, !P0 ;  /* 0x000000ff0000720c */ /* 0x020fc40004705670 */
[----:B-1----:R-:W-:-:S04]  /*0380*/  ISETP.NE.AND P3, PT, R2, 0x1, PT ;  /* 0x000000010200780c */ /* 0x002fc80003f65270 */
[----:B------:R-:W-:Y:S02]  /*0390*/  P2R R0, PR, RZ, 0x8 ;  /* 0x00000008ff007803 */ /* 0x000fe40000000000 */
[----:B------:R-:W-:-:S05]  /*03a0*/  LOP3.LUT R0, R6, 0xfffffffc, RZ, 0xc0, !PT ;  /* 0xfffffffc06007812 */ /* 0x000fca00078ec0ff */
[----:B------:R-:W-:Y:S01]  /*03b0*/  VOTEU.ALL UP0, P0 ;  /* 0x00000000003f7886 */ /* 0x000fe20000000000 */
[----:B------:R-:W-:Y:S01]  /*03c0*/  IMAD.IADD R0, R5, 0x1, -R0 ;  /* 0x0000000105007824 */ /* 0x000fe200078e0a00 */
[----:B------:R-:W0:Y:S01]  /*03d0*/  @P3 LDC R17, c[0x0][0x10] ;  /* 0x00000400ff113b82 */ /* 0x000e220000000800 */
[----:B------:R-:W-:Y:S01]  /*03e0*/  VOTEU.ALL UP1, P0 ;  /* 0x00000000003f7886 */ /* 0x000fe20000020000 */
[----:B--2---:R-:W-:Y:S01]  /*03f0*/  @P3 IMAD.MOV.U32 R6, RZ, RZ, R3 ;  /* 0x000000ffff063224 */ /* 0x004fe200078e0003 */
[----:B------:R-:W-:Y:S01]  /*0400*/  @!UP0 UMOV UR6, 0x400 ;  /* 0x0000040000068882 */ /* 0x000fe20000000000 */
[----:B------:R-:W-:-:S04]  /*0410*/  @!UP0 UIADD3 UR4, -UR4, 0x100000, URZ ;  /* 0x0010000004048890 */ /* 0x000fc8000fffe13f */
[----:B------:R-:W-:Y:S02]  /*0420*/  @!UP0 USHF.L.U32 UR5, UR4, 0xb, URZ ;  /* 0x0000000b04058899 */ /* 0x000fe4000800063f */
[----:B------:R-:W-:Y:S01]  /*0430*/  @!UP0 USHF.L.U32 UR4, UR4, 0x1, URZ ;  /* 0x0000000104048899 */ /* 0x000fe2000800063f */
[----:B------:R-:W-:Y:S02]  /*0440*/  @P3 IMAD.MOV.U32 R7, RZ, RZ, RZ ;  /* 0x000000ffff073224 */ /* 0x000fe400078e00ff */
[----:B------:R-:W-:Y:S01]  /*0450*/  IMAD.MOV.U32 R5, RZ, RZ, RZ ;  /* 0x000000ffff057224 */ /* 0x000fe200078e00ff */
[----:B------:R-:W1:Y:S01]  /*0460*/  @!UP0 S2UR UR7, SR_CgaCtaId ;  /* 0x00000000000789c3 */ /* 0x000e620000008800 */
[----:B------:R-:W-:-:S07]  /*0470*/  @P3 IMAD.MOV.U32 R11, RZ, RZ, RZ ;  /* 0x000000ffff0b3224 */ /* 0x000fce00078e00ff */
[----:B------:R-:W2:Y:S01]  /*0480*/  @!P3 LDC R9, c[0x0][0xc] ;  /* 0x00000300ff09bb82 */ /* 0x000ea20000000800 */
[----:B0-----:R-:W-:-:S04]  /*0490*/  @P3 IMAD.WIDE.U32 R16, R4, R17, R6 ;  /* 0x0000001104103225 */ /* 0x001fc800078e0006 */
[----:B------:R-:W-:Y:S01]  /*04a0*/  @P3 IMAD.IADD R17, R17, 0x1, R11 ;  /* 0x0000000111113824 */ /* 0x000fe200078e020b */
[----:B-1----:R-:W-:Y:S01]  /*04b0*/  @!UP0 ULEA UR6, UR7, UR6, 0x18 ;  /* 0x0000000607068291 */ /* 0x002fe2000f8ec03f */
[----:B------:R-:W-:Y:S01]  /*04c0*/  VOTEU.ALL UP0, P0 ;  /* 0x00000000003f7886 */ /* 0x000fe20000000000 */
[----:B------:R-:W-:-:S04]  /*04d0*/  ISETP.NE.AND P0, PT, R0, 0x3, PT ;  /* 0x000000030000780c */ /* 0x000fc80003f05270 */
[----:B------:R-:W-:Y:S01]  /*04e0*/  ISETP.EQ.OR P0, PT, R0, RZ, !P0 ;  /* 0x000000ff0000720c */ /* 0x000fe20004702670 */
[----:B--2---:R-:W-:-:S03]  /*04f0*/  @!P3 IMAD.WIDE.U32 R6, R9, R3, R4 ;  /* 0x000000030906b225 */ /* 0x004fc600078e0004 */
[C---:B------:R-:W-:Y:S01]  /*0500*/  ISETP.EQ.AND P0, PT, R8.reuse, RZ, P0 ;  /* 0x000000ff0800720c */ /* 0x040fe20000702270 */
[----:B------:R-:W-:Y:S01]  /*0510*/  VIADD R8, R8, 0xffffffff ;  /* 0xffffffff08087836 */ /* 0x000fe20000000000 */
[----:B------:R-:W0:Y:S02]  /*0520*/  FENCE.VIEW.ASYNC.S ;  /* 0x00000000000073c6 */ /* 0x000e240000000000 */
[----:B0-----:R0:W3:Y:S01]  /*0530*/  @!UP0 SYNCS.EXCH.64 URZ, [UR6+0x50], UR4 ;  /* 0x00005004063f85b2 */ /* 0x0010e20008000100 */
[----:B------:R-:W-:Y:S01]  /*0540*/  @!P3 IMAD.MOV.U32 R16, RZ, RZ, R6 ;  /* 0x000000ffff10b224 */ /* 0x000fe200078e0006 */
[----:B------:R-:W-:Y:S01]  /*0550*/  SEL R19, RZ, 0x1, !P0 ;  /* 0x00000001ff137807 */ /* 0x000fe20004000000 */
[----:B------:R-:W-:Y:S01]  /*0560*/  @!P3 IMAD.MOV.U32 R17, RZ, RZ, R7 ;  /* 0x000000ffff11b224 */ /* 0x000fe200078e0007 */
[----:B------:R-:W-:-:S04]  /*0570*/  ISETP.GE.U32.AND P1, PT, R8, 0x2, PT ;  /* 0x000000020800780c */ /* 0x000fc80003f26070 */
[----:B------:R-:W-:Y:S01]  /*0580*/  SEL R19, R19, 0x2, P1 ;  /* 0x0000000213137807 */ /* 0x000fe20000800000 */
[----:B------:R0:W3:Y:S01]  /*0590*/  @!UP1 SYNCS.EXCH.64 URZ, [UR6+0x58], UR4 ;  /* 0x00005804063f95b2 */ /* 0x0000e20008000100 */
[----:B------:R-:W-:Y:S01]  /*05a0*/  NOP ;  /* 0x0000000000007918 */ /* 0x000fe20000000000 */
[----:B---34-:R-:W-:Y:S06]  /*05b0*/  BAR.SYNC.DEFER_BLOCKING 0x0 ;  /* 0x0000000000007b1d */ /* 0x018fec0000010000 */
[----:B------:R-:W-:Y:S05]  /*05c0*/  @!P2 BRA `(.L_x_3) ;  /* 0x000000980064a947 */ /* 0x000fea0003800000 */
[----:B------:R-:W-:-:S13]  /*05d0*/  ISETP.GT.U32.AND P0, PT, R8, 0x1, PT ;  /* 0x000000010800780c */ /* 0x000fda0003f04070 */
[----:B0-----:R-:W-:Y:S05]  /*05e0*/  @P0 EXIT ;  /* 0x000000000000094d */ /* 0x001fea0003800000 */
[----:B------:R-:W-:Y:S01]  /*05f0*/  ULDC.64 UR4, c[0x0][0x650] ;  /* 0x0001940000047ab9 */ /* 0x000fe20000000a00 */
[----:B------:R-:W-:Y:S01]  /*0600*/  PRMT R0, RZ, 0x7610, R0 ;  /* 0x00007610ff007816 */ /* 0x000fe20000000000 */
[----:B------:R-:W-:Y:S01]  /*0610*/  IMAD.MOV.U32 R153, RZ, RZ, -0x1 ;  /* 0xffffffffff997424 */ /* 0x000fe200078e00ff */
[----:B------:R-:W-:Y:S01]  /*0620*/  ISETP.GE.U32.AND P0, PT, R16, UR4, PT ;  /* 0x0000000410007c0c */ /* 0x000fe2000bf06070 */
[----:B------:R-:W-:Y:S02]  /*0630*/  IMAD.MOV.U32 R152, RZ, RZ, -0x1 ;  /* 0xffffffffff987424 */ /* 0x000fe400078e00ff */
[----:B------:R-:W-:Y:S01]  /*0640*/  IMAD.MOV.U32 R23, RZ, RZ, -0x1 ;  /* 0xffffffffff177424 */ /* 0x000fe200078e00ff */
[----:B------:R-:W-:-:S13]  /*0650*/  ISETP.GE.U32.AND.EX P0, PT, R17, UR5, PT, P0 ;  /* 0x0000000511007c0c */ /* 0x000fda000bf06100 */
[----:B------:R-:W-:Y:S05]  /*0660*/  @P0 BRA `(.L_x_4) ;  /* 0x0000000400540947 */ /* 0x000fea0003800000 */
[----:B------:R-:W0:Y:S01]  /*0670*/  LDC.64 R14, c[0x0][0x628] ;  /* 0x00018a00ff0e7b82 */ /* 0x000e220000000a00 */
[----:B------:R-:W-:Y:S02]  /*0680*/  IMAD.MOV.U32 R6, RZ, RZ, R16 ;  /* 0x000000ffff067224 */ /* 0x000fe400078e0010 */
[----:B------:R-:W-:-:S05]  /*0690*/  IMAD.MOV.U32 R7, RZ, RZ, R17 ;  /* 0x000000ffff077224 */ /* 0x000fca00078e0011 */
[----:B------:R-:W1:Y:S08]  /*06a0*/  LDC R0, c[0x0][0x630] ;  /* 0x00018c00ff007b82 */ /* 0x000e700000000800 */
[----:B------:R-:W2:Y:S01]  /*06b0*/  LDC.64 R20, c[0x0][0x620] ;  /* 0x00018800ff147b82 */ /* 0x000ea20000000a00 */
[----:B0-----:R-:W-:-:S04]  /*06c0*/  ISETP.NE.U32.AND P0, PT, R14, RZ, PT ;  /* 0x000000ff0e00720c */ /* 0x001fc80003f05070 */
[----:B------:R-:W-:-:S13]  /*06d0*/  ISETP.NE.AND.EX P0, PT, R15, RZ, PT, P0 ;  /* 0x000000ff0f00720c */ /* 0x000fda0003f05300 */
[----:B-12---:R-:W-:Y:S05]  /*06e0*/  @!P0 BRA `(.L_x_5) ;  /* 0x0000000000288947 */ /* 0x006fea0003800000 */
[----:B------:R-:W0:Y:S02]  /*06f0*/  LDC R11, c[0x0][0x634] ;  /* 0x00018d00ff0b7b82 */ /* 0x000e240000000800 */
[----:B0-----:R-:W-:-:S05]  /*0700*/  IADD3 R11, P0, R16, R11, RZ ;  /* 0x0000000b100b7210 */ /* 0x001fca0007f1e0ff */
[----:B------:R-:W-:-:S04]  /*0710*/  IMAD.X R13, RZ, RZ, R17, P0 ;  /* 0x000000ffff0d7224 */ /* 0x000fc800000e0611 */
[----:B------:R-:W-:-:S04]  /*0720*/  IMAD.WIDE.U32 R6, R13, R14, RZ ;  /* 0x0000000e0d067225 */ /* 0x000fc800078e00ff */
[----:B------:R-:W-:-:S04]  /*0730*/  IMAD.WIDE.U32 R8, P0, R11, R15, R6 ;  /* 0x0000000f0b087225 */ /* 0x000fc80007800006 */
[----:B------:R-:W-:-:S04]  /*0740*/  IMAD.WIDE.U32 R6, R11, R14, RZ ;  /* 0x0000000e0b067225 */ /* 0x000fc800078e00ff */
[----:B------:R-:W-:Y:S01]  /*0750*/  IMAD.X R11, RZ, RZ, RZ, P0 ;  /* 0x000000ffff0b7224 */ /* 0x000fe200000e06ff */
[----:B------:R-:W-:Y:S01]  /*0760*/  IADD3 RZ, P0, R7, R8, RZ ;  /* 0x0000000807ff7210 */ /* 0x000fe20007f1e0ff */
[----:B------:R-:W-:-:S04]  /*0770*/  IMAD.MOV.U32 R10, RZ, RZ, R9 ;  /* 0x000000ffff0a7224 */ /* 0x000fc800078e0009 */
[----:B------:R-:W-:-:S08]  /*0780*/  IMAD.WIDE.U32.X R6, R13, R15, R10, P0 ;  /* 0x0000000f0d067225 */ /* 0x000fd000000e040a */
.L_x_5:
[-CC-:B------:R-:W-:Y:S01]  /*0790*/  SHF.R.U64 R23, R6, R0.reuse, R7.reuse ;  /* 0x0000000006177219 */ /* 0x180fe20000001207 */
[----:B------:R-:W0:Y:S01]  /*07a0*/  LDC R10, c[0x0][0x618] ;  /* 0x00018600ff0a7b82 */ /* 0x000e220000000800 */
[----:B------:R-:W-:Y:S01]  /*07b0*/  SHF.R.U32.HI R5, RZ, R0, R7 ;  /* 0x00000000ff057219 */ /* 0x000fe20000011607 */
[----:B------:R-:W-:Y:S01]  /*07c0*/  ULDC UR4, c[0x0][0x150] ;  /* 0x0000540000047ab9 */ /* 0x000fe20000000800 */
[----:B------:R-:W-:Y:S02]  /*07d0*/  IADD3 R9, P0, RZ, -R23, RZ ;  /* 0x80000017ff097210 */ /* 0x000fe40007f1e0ff */
[----:B------:R-:W-:-:S03]  /*07e0*/  I2FP.F32.U32 R0, R4 ;  /* 0x0000000400007245 */ /* 0x000fc60000201000 */
[----:B------:R-:W1:Y:S01]  /*07f0*/  LDC.64 R28, c[0x0][0x640] ;  /* 0x00019000ff1c7b82 */ /* 0x000e620000000a00 */
[----:B------:R-:W-:Y:S02]  /*0800*/  IMAD.X R11, RZ, RZ, ~R5, P0 ;  /* 0x000000ffff0b7224 */ /* 0x000fe400000e0e05 */
[----:B------:R-:W-:Y:S01]  /*0810*/  FMUL R0, R0, UR4 ;  /* 0x0000000400007c20 */ /* 0x000fe20008400000 */
[----:B------:R-:W-:Y:S01]  /*0820*/  IMAD.WIDE.U32 R6, R9, R20, R16 ;  /* 0x0000001409067225 */ /* 0x000fe200078e0010 */
[----:B------:R-:W-:-:S03]  /*0830*/  ULDC UR4, c[0x0][0x154] ;  /* 0x0000550000047ab9 */ /* 0x000fc60000000800 */
[----:B------:R-:W-:Y:S01]  /*0840*/  IMAD R8, R11, R20, RZ ;  /* 0x000000140b087224 */ /* 0x000fe200078e02ff */
[----:B------:R-:W2:Y:S01]  /*0850*/  LDC R5, c[0x0][0x144] ;  /* 0x00005100ff057b82 */ /* 0x000ea20000000800 */
[----:B------:R-:W3:Y:S02]  /*0860*/  F2I.U32.TRUNC.NTZ R0, R0 ;  /* 0x0000000000007305 */ /* 0x000ee4000020f000 */
[----:B------:R-:W-:-:S04]  /*0870*/  IMAD R9, R9, R21, R8 ;  /* 0x0000001509097224 */ /* 0x000fc800078e0208 */
[----:B------:R-:W-:Y:S01]  /*0880*/  IMAD.IADD R7, R7, 0x1, R9 ;  /* 0x0000000107077824 */ /* 0x000fe200078e0209 */
[----:B------:R-:W4:Y:S01]  /*0890*/  LDC R12, c[0x0][0x608] ;  /* 0x00018200ff0c7b82 */ /* 0x000f220000000800 */
[----:B------:R-:W-:-:S03]  /*08a0*/  IMAD.MOV.U32 R9, RZ, RZ, -0x1 ;  /* 0xffffffffff097424 */ /* 0x000fc600078e00ff */
[-CC-:B0-----:R-:W-:Y:S02]  /*08b0*/  SHF.R.U64 R20, R6, R10.reuse, R7.reuse ;  /* 0x0000000a06147219 */ /* 0x181fe40000001207 */
[----:B------:R-:W-:Y:S02]  /*08c0*/  I2FP.F32.U32 R6, R3 ;  /* 0x0000000300067245 */ /* 0x000fe40000201000 */
[----:B------:R-:W0:Y:S01]  /*08d0*/  LDC R26, c[0x0][0x658] ;  /* 0x00019600ff1a7b82 */ /* 0x000e220000000800 */
[----:B-1----:R-:W-:Y:S01]  /*08e0*/  ISETP.NE.U32.AND P0, PT, R28, RZ, PT ;  /* 0x000000ff1c00720c */ /* 0x002fe20003f05070 */
[----:B---3--:R-:W-:Y:S01]  /*08f0*/  IMAD.MOV R8, RZ, RZ, -R0 ;  /* 0x000000ffff087224 */ /* 0x008fe200078e0a00 */
[----:B------:R-:W-:Y:S01]  /*0900*/  SHF.R.U32.HI R7, RZ, R10, R7 ;  /* 0x0000000aff077219 */ /* 0x000fe20000011607 */
[----:B------:R-:W-:Y:S01]  /*0910*/  FMUL R6, R6, UR4 ;  /* 0x0000000406067c20 */ /* 0x000fe20008400000 */
[----:B------:R-:W-:-:S03]  /*0920*/  ISETP.NE.AND.EX P0, PT, R29, RZ, PT, P0 ;  /* 0x000000ff1d00720c */ /* 0x000fc60003f05300 */
[----:B------:R-:W1:Y:S01]  /*0930*/  LDC R14, c[0x0][0x148] ;  /* 0x00005200ff0e7b82 */ /* 0x000e620000000800 */
[----:B--2---:R-:W-:-:S07]  /*0940*/  IMAD R0, R5, R8, R4 ;  /* 0x0000000805007224 */ /* 0x004fce00078e0204 */
[----:B------:R-:W2:Y:S01]  /*0950*/  LDC R24, c[0x0][0x600] ;  /* 0x00018000ff187b82 */ /* 0x000ea20000000800 */
[-CC-:B----4-:R-:W-:Y:S02]  /*0960*/  SHF.R.U64 R30, R20, R12.reuse, R7.reuse ;  /* 0x0000000c141e7219 */ /* 0x190fe40000001207 */
[----:B------:R-:W-:Y:S01]  /*0970*/  SHF.R.U32.HI R5, RZ, R12, R7 ;  /* 0x0000000cff057219 */ /* 0x000fe20000011607 */
[----:B------:R-:W-:Y:S01]  /*0980*/  IMAD.MOV.U32 R7, RZ, RZ, 0x1 ;  /* 0x00000001ff077424 */ /* 0x000fe200078e00ff */
[----:B------:R3:W4:Y:S03]  /*0990*/  F2I.U32.TRUNC.NTZ R12, R6 ;  /* 0x00000006000c7305 */ /* 0x000726000020f000 */
[----:B------:R-:W1:Y:S01]  /*09a0*/  LDC R15, c[0x0][0x648] ;  /* 0x00019200ff0f7b82 */ /* 0x000e620000000800 */
[-C--:B0-----:R-:W-:Y:S02]  /*09b0*/  SHF.L.U32 R4, R9, R26.reuse, RZ ;  /* 0x0000001a09047219 */ /* 0x081fe400000006ff */
[----:B------:R-:W-:-:S02]  /*09c0*/  SHF.R.U64 R32, R30, R26, R5 ;  /* 0x0000001a1e207219 */ /* 0x000fc40000001205 */
[----:B------:R-:W-:Y:S02]  /*09d0*/  LOP3.LUT R11, RZ, R4, RZ, 0x33, !PT ;  /* 0x00000004ff0b7212 */ /* 0x000fe400078e33ff */
[-C--:B------:R-:W-:Y:S01]  /*09e0*/  SHF.R.U32.HI R5, RZ, R26.reuse, R5 ;  /* 0x0000001aff057219 */ /* 0x080fe20000011605 */
[----:B------:R-:W0:Y:S01]  /*09f0*/  LDC R21, c[0x0][0x638] ;  /* 0x00018e00ff157b82 */ /* 0x000e220000000800 */
[----:B------:R-:W-:Y:S01]  /*0a00*/  SHF.L.U32 R10, R7, R26, RZ ;  /* 0x0000001a070a7219 */ /* 0x000fe200000006ff */
[----:B------:R-:W-:-:S06]  /*0a10*/  IMAD.MOV.U32 R4, RZ, RZ, R32 ;  /* 0x000000ffff047224 */ /* 0x000fcc00078e0020 */
[----:B------:R-:W0:Y:S01]  /*0a20*/  LDC R153, c[0x0][0x610] ;  /* 0x00018400ff997b82 */ /* 0x000e220000000800 */
[----:B---34-:R-:W-:Y:S05]  /*0a30*/  @!P0 BRA `(.L_x_6) ;  /* 0x0000000000288947 */ /* 0x018fea0003800000 */
[----:B------:R-:W3:Y:S02]  /*0a40*/  LDC R9, c[0x0][0x64c] ;  /* 0x00019300ff097b82 */ /* 0x000ee40000000800 */
[----:B---3--:R-:W-:-:S05]  /*0a50*/  IADD3 R9, P0, R32, R9, RZ ;  /* 0x0000000920097210 */ /* 0x008fca0007f1e0ff */
        /* <DEDUP_REMOVED lines=8> */
.L_x_6:
[----:B-1----:R-:W-:Y:S01]  /*0ae0*/  SHF.R.U64 R4, R4, R15, R5 ;  /* 0x0000000f04047219 */ /* 0x002fe20000001205 */
[----:B--2---:R-:W-:Y:S01]  /*0af0*/  VIADD R5, R24, 0xffffffff ;  /* 0xffffffff18057836 */ /* 0x004fe20000000000 */
[----:B------:R-:W-:Y:S01]  /*0b00*/  LOP3.LUT R11, R30, R11, RZ, 0xc0, !PT ;  /* 0x0000000b1e0b7212 */ /* 0x000fe200078ec0ff */
[----:B------:R-:W-:Y:S02]  /*0b10*/  IMAD.MOV R12, RZ, RZ, -R12 ;  /* 0x000000ffff0c7224 */ /* 0x000fe400078e0a0c */
[----:B------:R-:W-:Y:S02]  /*0b20*/  IMAD.MOV R6, RZ, RZ, -R4 ;  /* 0x000000ffff067224 */ /* 0x000fe400078e0a04 */
[----:B------:R-:W-:Y:S01]  /*0b30*/  IMAD R11, R10, R4, R11 ;  /* 0x000000040a0b7224 */ /* 0x000fe200078e020b */
[----:B------:R-:W-:Y:S01]  /*0b40*/  LOP3.LUT R4, R20, R5, RZ, 0xc0, !PT ;  /* 0x0000000514047212 */ /* 0x000fe200078ec0ff */
[----:B------:R-:W-:Y:S02]  /*0b50*/  @P3 IMAD R0, R14, R12, R3 ;  /* 0x0000000c0e003224 */ /* 0x000fe400078e0203 */
[----:B0-----:R-:W-:-:S02]  /*0b60*/  IMAD R3, R6, R21, R32 ;  /* 0x0000001506037224 */ /* 0x001fc400078e0220 */
[----:B------:R-:W-:Y:S02]  /*0b70*/  IMAD R153, R11, R153, R0 ;  /* 0x000000990b997224 */ /* 0x000fe400078e0200 */
[----:B------:R-:W-:Y:S02]  /*0b80*/  IMAD R4, R3, R24, R4 ;  /* 0x0000001803047224 */ /* 0x000fe400078e0204 */
[----:B------:R-:W-:-:S03]  /*0b90*/  IMAD.MOV.U32 R0, RZ, RZ, 0x1 ;  /* 0x00000001ff007424 */ /* 0x000fc600078e00ff */
[----:B------:R-:W-:Y:S02]  /*0ba0*/  SEL R152, R4, R153, !P3 ;  /* 0x0000009904987207 */ /* 0x000fe40005800000 */
[----:B------:R-:W-:-:S07]  /*0bb0*/  SEL R153, R153, R4, !P3 ;  /* 0x0000000499997207 */ /* 0x000fce0005800000 */
.L_x_4:
[----:B------:R-:W-:-:S08]  /*0bc0*/  NOP ;  /* 0x0000000000007918 */ /* 0x000fd00000000000 */
[----:B------:R-:W0:Y:S02]  /*0bd0*/  USETMAXREG.TRY_ALLOC.CTAPOOL UP0, 0xe8 ;  /* 0x000000e8000079c8 */ /* 0x000e240008000600 */
[----:B0-----:R-:W-:-:S13]  /*0be0*/  PLOP3.LUT P0, PT, PT, PT, UP0, 0x80, 0x0 ;  /* 0x000000000000781c */ /* 0x001fda0003f0f008 */
[----:B------:R-:W-:Y:S05]  /*0bf0*/  @!P0 BRA `(.L_x_4) ;  /* 0xfffffffc00f08947 */ /* 0x000fea000383ffff */
[----:B------:R-:W-:Y:S01]  /*0c00*/  ULDC.64 UR4, c[0x0][0x598] ;  /* 0x0001660000047ab9 */ /* 0x000fe20000000a00 */
[----:B------:R-:W-:Y:S01]  /*0c10*/  ULDC.64 UR36, c[0x0][0x208] ;  /* 0x0000820000247ab9 */ /* 0x000fe20000000a00 */
[----:B------:R-:W-:-:S04]  /*0c20*/  ISETP.NE.U32.AND P0, PT, RZ, UR4, PT ;  /* 0x00000004ff007c0c */ /* 0x000fc8000bf05070 */
[----:B------:R-:W-:-:S13]  /*0c30*/  ISETP.NE.AND.EX P0, PT, RZ, UR5, PT, P0 ;  /* 0x00000005ff007c0c */ /* 0x000fda000bf05300 */
[----:B------:R-:W-:Y:S05]  /*0c40*/  @!P0 BRA `(.L_x_7) ;  /* 0x00000000001c8947 */ /* 0x000fea0003800000 */
[----:B------:R-:W0:Y:S02]  /*0c50*/  LDC.64 R4, c[0x0][0x598] ;  /* 0x00016600ff047b82 */ /* 0x000e240000000a00 */
[----:B0-----:R-:W2:Y:S02]  /*0c60*/  LDG.E.64 R4, desc[UR36][R4.64] ;  /* 0x0000002404047981 */ /* 0x001ea4000c1e1b00 */
[----:B--2---:R-:W-:-:S04]  /*0c70*/  ISETP.NE.U32.AND P0, PT, R4, RZ, PT ;  /* 0x000000ff0400720c */ /* 0x004fc80003f05070 */
[----:B------:R-:W-:-:S13]  /*0c80*/  ISETP.NE.AND.EX P0, PT, R5, RZ, PT, P0 ;  /* 0x000000ff0500720c */ /* 0x000fda0003f05300 */
[----:B------:R-:W-:Y:S05]  /*0c90*/  @!P0 BRA `(.L_x_7) ;  /* 0x0000000000088947 */ /* 0x000fea0003800000 */
[----:B------:R0:W5:Y:S01]  /*0ca0*/  LD.E R154, desc[UR36][R4.64] ;  /* 0x00000024049a7980 */ /* 0x000162000c101900 */
[----:B------:R-:W-:Y:S05]  /*0cb0*/  BRA `(.L_x_8) ;  /* 0x0000000000247947 */ /* 0x000fea0003800000 */
.L_x_7:
[----:B------:R-:W-:Y:S02]  /*0cc0*/  ULDC.64 UR4, c[0x0][0x588] ;  /* 0x0001620000047ab9 */ /* 0x000fe40000000a00 */
[----:B------:R-:W-:-:S04]  /*0cd0*/  ISETP.NE.U32.AND P0, PT, RZ, UR4, PT ;  /* 0x00000004ff007c0c */ /* 0x000fc8000bf05070 */
[----:B------:R-:W-:-:S13]  /*0ce0*/  ISETP.NE.AND.EX P0, PT, RZ, UR5, PT, P0 ;  /* 0x00000005ff007c0c */ /* 0x000fda000bf05300 */
[----:B------:R-:W-:Y:S05]  /*0cf0*/  @!P0 BRA `(.L_x_9) ;  /* 0x00000000000c8947 */ /* 0x000fea0003800000 */
[----:B------:R-:W0:Y:S02]  /*0d00*/  LDC.64 R154, c[0x0][0x588] ;  /* 0x00016200ff9a7b82 */ /* 0x000e240000000a00 */
[----:B0-----:R1:W5:Y:S01]  /*0d10*/  LDG.E R154, desc[UR36][R154.64] ;  /* 0x000000249a9a7981 */ /* 0x001362000c1e1900 */
[----:B------:R-:W-:Y:S05]  /*0d20*/  BRA `(.L_x_8) ;  /* 0x0000000000087947 */ /* 0x000fea0003800000 */
.L_x_9:
[----:B------:R-:W-:Y:S02]  /*0d30*/  ULDC UR4, c[0x0][0x580] ;  /* 0x0001600000047ab9 */ /* 0x000fe40000000800 */
[----:B------:R-:W-:-:S07]  /*0d40*/  IMAD.U32 R154, RZ, RZ, UR4 ;  /* 0x00000004ff9a7e24 */ /* 0x000fce000f8e00ff */
.L_x_8:
[----:B------:R-:W-:Y:S02]  /*0d50*/  ULDC.64 UR4, c[0x0][0x5a0] ;  /* 0x0001680000047ab9 */ /* 0x000fe40000000a00 */
[----:B------:R-:W-:-:S04]  /*0d60*/  ISETP.NE.U32.AND P0, PT, RZ, UR4, PT ;  /* 0x00000004ff007c0c */ /* 0x000fc8000bf05070 */
[----:B------:R-:W-:-:S13]  /*0d70*/  ISETP.NE.AND.EX P0, PT, RZ, UR5, PT, P0 ;  /* 0x00000005ff007c0c */ /* 0x000fda000bf05300 */
[----:B------:R-:W-:Y:S05]  /*0d80*/  @!P0 BRA `(.L_x_10) ;  /* 0x00000000001c8947 */ /* 0x000fea0003800000 */
[----:B0-----:R-:W0:Y:S02]  /*0d90*/  LDC.64 R4, c[0x0][0x5a0] ;  /* 0x00016800ff047b82 */ /* 0x001e240000000a00 */
[----:B0-----:R-:W2:Y:S02]  /*0da0*/  LDG.E.64 R4, desc[UR36][R4.64] ;  /* 0x0000002404047981 */ /* 0x001ea4000c1e1b00 */
[----:B--2---:R-:W-:-:S04]  /*0db0*/  ISETP.NE.U32.AND P0, PT, R4, RZ, PT ;  /* 0x000000ff0400720c */ /* 0x004fc80003f05070 */
[----:B------:R-:W-:-:S13]  /*0dc0*/  ISETP.NE.AND.EX P0, PT, R5, RZ, PT, P0 ;  /* 0x000000ff0500720c */ /* 0x000fda0003f05300 */
[----:B------:R-:W-:Y:S05]  /*0dd0*/  @!P0 BRA `(.L_x_10) ;  /* 0x0000000000088947 */ /* 0x000fea0003800000 */
[----:B-1----:R0:W5:Y:S01]  /*0de0*/  LD.E R155, desc[UR36][R4.64] ;  /* 0x00000024049b7980 */ /* 0x002162000c101900 */
[----:B------:R-:W-:Y:S05]  /*0df0*/  BRA `(.L_x_11) ;  /* 0x0000000000247947 */ /* 0x000fea0003800000 */
.L_x_10:
[----:B------:R-:W-:Y:S02]  /*0e00*/  ULDC.64 UR4, c[0x0][0x590] ;  /* 0x0001640000047ab9 */ /* 0x000fe40000000a00 */
[----:B------:R-:W-:-:S04]  /*0e10*/  ISETP.NE.U32.AND P0, PT, RZ, UR4, PT ;  /* 0x00000004ff007c0c */ /* 0x000fc8000bf05070 */
[----:B------:R-:W-:-:S13]  /*0e20*/  ISETP.NE.AND.EX P0, PT, RZ, UR5, PT, P0 ;  /* 0x00000005ff007c0c */ /* 0x000fda000bf05300 */
[----:B------:R-:W-:Y:S05]  /*0e30*/  @!P0 BRA `(.L_x_12) ;  /* 0x00000000000c8947 */ /* 0x000fea0003800000 */
[----:B0-----:R-:W1:Y:S02]  /*0e40*/  LDC.64 R4, c[0x0][0x590] ;  /* 0x00016400ff047b82 */ /* 0x001e640000000a00 */
[----:B-1----:R1:W5:Y:S01]  /*0e50*/  LDG.E R155, desc[UR36][R4.64] ;  /* 0x00000024049b7981 */ /* 0x002362000c1e1900 */
[----:B------:R-:W-:Y:S05]  /*0e60*/  BRA `(.L_x_11) ;  /* 0x0000000000087947 */ /* 0x000fea0003800000 */
.L_x_12:
[----:B------:R-:W-:Y:S02]  /*0e70*/  ULDC UR4, c[0x0][0x584] ;  /* 0x0001610000047ab9 */ /* 0x000fe40000000800 */
[----:B-1----:R-:W-:-:S07]  /*0e80*/  IMAD.U32 R155, RZ, RZ, UR4 ;  /* 0x00000004ff9b7e24 */ /* 0x002fce000f8e00ff */
.L_x_11:
[----:B------:R-:W-:-:S13]  /*0e90*/  LOP3.LUT P0, RZ, R0, 0xff, RZ, 0xc0, !PT ;  /* 0x000000ff00ff7812 */ /* 0x000fda000780c0ff */
[----:B------:R-:W-:Y:S05]  /*0ea0*/  @!P0 EXIT ;  /* 0x000000000000894d */ /* 0x000fea0003800000 */
[----:B------:R-:W-:Y:S01]  /*0eb0*/  ULDC UR4, c[0x0][0x28c] ;  /* 0x0000a30000047ab9 */ /* 0x000fe20000000800 */
[----:B------:R-:W-:Y:S01]  /*0ec0*/  LOP3.LUT R158, R19, 0x1, RZ, 0xfc, !PT ;  /* 0x00000001139e7812 */ /* 0x000fe200078efcff */
[----:B------:R-:W-:Y:S01]  /*0ed0*/  UIADD3 UR4, UR4, 0x3f, URZ ;  /* 0x0000003f04047890 */ /* 0x000fe2000fffe03f */
[----:B------:R-:W-:Y:S01]  /*0ee0*/  UMOV UR38, URZ ;  /* 0x0000003f00267c82 */ /* 0x000fe20008000000 */
[----:B------:R-:W-:Y:S02]  /*0ef0*/  UMOV UR39, URZ ;  /* 0x0000003f00277c82 */ /* 0x000fe40008000000 */
[----:B------:R-:W-:-:S04]  /*0f00*/  USHF.R.S32.HI UR5, URZ, 0x1f, UR4 ;  /* 0x0000001f3f057899 */ /* 0x000fc80008011404 */
[----:B------:R-:W-:-:S04]  /*0f10*/  ULEA.HI UR5, UR5, UR4, URZ, 0x6 ;  /* 0x0000000405057291 */ /* 0x000fc8000f8f303f */
[----:B------:R-:W-:-:S12]  /*0f20*/  USHF.R.S32.HI UR40, URZ, 0x6, UR5 ;  /* 0x000000063f287899 */ /* 0x000fd80008011405 */
.L_x_286:
[----:B------:R-:W-:Y:S01]  /*0f30*/  LOP3.LUT R0, R18, 0x80, RZ, 0xc0, !PT ;  /* 0x0000008012007812 */ /* 0x000fe200078ec0ff */
[----:B--2---:R-:W2:Y:S01]  /*0f40*/  S2UR UR7, SR_CgaCtaId ;  /* 0x00000000000779c3 */ /* 0x004ea20000008800 */
[----:B------:R-:W-:Y:S02]  /*0f50*/  UMOV UR6, 0x400 ;  /* 0x0000040000067882 */ /* 0x000fe40000000000 */
[----:B------:R-:W-:-:S06]  /*0f60*/  SHF.R.U32.HI R0, RZ, 0x7, R0 ;  /* 0x00000007ff007819 */ /* 0x000fcc0000011600 */
[----:B---3--:R-:W3:Y:S01]  /*0f70*/  SHFL.IDX PT, R0, R0, RZ, 0x1f ;  /* 0x00001fff00007589 */ /* 0x008ee200000e0000 */
[----:B--2---:R-:W-:Y:S01]  /*0f80*/  ULEA UR42, UR7, UR6, 0x18 ;  /* 0x00000006072a7291 */ /* 0x004fe2000f8ec03f */
[----:B---3--:R-:W-:-:S13]  /*0f90*/  R2UR UR4, R0 ;  /* 0x00000000000472ca */ /* 0x008fda00000e0000 */
[----:B------:R-:W-:-:S04]  /*0fa0*/  ULEA.HI UR5, UR4, UR4, URZ, 0x1 ;  /* 0x0000000404057291 */ /* 0x000fc8000f8f083f */
[----:B------:R-:W-:-:S04]  /*0fb0*/  ULOP3.LUT UR5, UR5, 0x7fffe, URZ, 0xc0, !UPT ;  /* 0x0007fffe05057892 */ /* 0x000fc8000f8ec03f */
[----:B------:R-:W-:-:S03]  /*0fc0*/  UIADD3 UR5, UR4, -UR5, URZ ;  /* 0x8000000504057290 */ /* 0x000fc6000fffe03f */
[----:B------:R-:W-:Y:S01]  /*0fd0*/  ULDC UR4, c[0x0][0x28c] ;  /* 0x0000a30000047ab9 */ /* 0x000fe20000000800 */
[----:B------:R-:W-:Y:S01]  /*0fe0*/  ULEA UR5, UR5, UR42, 0xd ;  /* 0x0000002a05057291 */ /* 0x000fe2000f8e683f */
[----:B------:R-:W-:-:S03]  /*0ff0*/  ISETP.LT.AND P0, PT, RZ, UR4, PT ;  /* 0x00000004ff007c0c */ /* 0x000fc6000bf01270 */
[----:B------:R-:W-:-:S04]  /*1000*/  UIADD3 UR5, UR5, 0x100, URZ ;  /* 0x0000010005057890 */ /* 0x000fc8000fffe03f */
[----:B------:R-:W-:-:S04]  /*1010*/  USHF.R.U32.HI UR5, URZ, 0x4, UR5 ;  /* 0x000000043f057899 */ /* 0x000fc80008011605 */
[----:B------:R-:W-:Y:S02]  /*1020*/  ULOP3.LUT UR41, UR5, 0x3fff, URZ, 0xc0, !UPT ;  /* 0x00003fff05297892 */ /* 0x000fe4000f8ec03f */
[----:B-1----:R-:W-:Y:S10]  /*1030*/  @P0 BRA `(.L_x_13) ;  /* 0x0000000000400947 */ /* 0x002ff40003800000 */
[----:B------:R-:W-:Y:S01]  /*1040*/  MOV R0, 0x0 ;  /* 0x0000000000007802 */ /* 0x000fe20000000f00 */
[----:B------:R-:W-:Y:S01]  /*1050*/  ULDC.64 UR4, c[0x4][0x68] ;  /* 0x01001a0000047ab9 */ /* 0x000fe20000000a00 */
[----:B------:R-:W-:Y:S01]  /*1060*/  ULDC.64 UR6, c[0x4][0x8] ;  /* 0x0100020000067ab9 */ /* 0x000fe20000000a00 */
[----:B01----:R-:W-:Y:S01]  /*1070*/  IMAD.U32 R4, RZ, RZ, UR4 ;  /* 0x00000004ff047e24 */ /* 0x003fe2000f8e00ff */
[----:B------:R0:W1:Y:S01]  /*1080*/  LDC.64 R14, c[0x4][R0] ;  /* 0x01000000000e7b82 */ /* 0x0000620000000a00 */
[----:B------:R-:W-:Y:S01]  /*1090*/  IMAD.U32 R5, RZ, RZ, UR5 ;  /* 0x00000005ff057e24 */ /* 0x000fe2000f8e00ff */
[----:B------:R-:W-:Y:S01]  /*10a0*/  ULDC.64 UR4, c[0x4][0x70] ;  /* 0x01001c0000047ab9 */ /* 0x000fe20000000a00 */
[----:B------:R-:W-:Y:S02]  /*10b0*/  IMAD.U32 R10, RZ, RZ, UR6 ;  /* 0x00000006ff0a7e24 */ /* 0x000fe4000f8e00ff */
[----:B------:R-:W-:Y:S02]  /*10c0*/  IMAD.U32 R6, RZ, RZ, UR4 ;  /* 0x00000004ff067e24 */ /* 0x000fe4000f8e00ff */
[----:B------:R-:W-:-:S02]  /*10d0*/  IMAD.U32 R7, RZ, RZ, UR5 ;  /* 0x00000005ff077e24 */ /* 0x000fc4000f8e00ff */
[----:B------:R-:W-:Y:S02]  /*10e0*/  IMAD.U32 R11, RZ, RZ, UR7 ;  /* 0x00000007ff0b7e24 */ /* 0x000fe4000f8e00ff */
[----:B------:R-:W-:Y:S02]  /*10f0*/  IMAD.MOV.U32 R8, RZ, RZ, 0x1e1 ;  /* 0x000001e1ff087424 */ /* 0x000fe400078e00ff */
[----:B------:R-:W-:Y:S02]  /*1100*/  IMAD.MOV.U32 R12, RZ, RZ, 0x1 ;  /* 0x00000001ff0c7424 */ /* 0x000fe400078e00ff */
[----:B0-----:R-:W-:-:S07]  /*1110*/  IMAD.MOV.U32 R13, RZ, RZ, RZ ;  /* 0x000000ffff0d7224 */ /* 0x001fce00078e00ff */
[----:B------:R-:W-:-:S07]  /*1120*/  LEPC R20, `(.L_x_13) ;  /* 0x000000001014794e */ /* 0x000fce0000000000 */
[----:B-1---5:R-:W-:Y:S05]  /*1130*/  CALL.ABS.NOINC R14 ;  /* 0x000000000e007343 */ /* 0x022fea0003c00000 */
.L_x_13:
[----:B------:R-:W-:-:S13]  /*1140*/  ISETP.NE.AND P0, PT, R158, 0x3, PT ;  /* 0x000000039e00780c */ /* 0x000fda0003f05270 */
[----:B------:R-:W-:Y:S05]  /*1150*/  @!P0 BRA `(.L_x_14) ;  /* 0x0000000000048947 */ /* 0x000fea0003800000 */
[----:B------:R-:W-:Y:S01]  /*1160*/  BPT.TRAP 0x1 ;  /* 0x000000040000795c */ /* 0x000fe20000300000 */
.L_x_14:
[----:B------:R-:W-:Y:S02]  /*1170*/  IMAD.U32 R3, RZ, RZ, UR39 ;  /* 0x00000027ff037e24 */ /* 0x000fe4000f8e00ff */
[----:B------:R-:W-:-:S03]  /*1180*/  IMAD.U32 R0, RZ, RZ, UR38 ;  /* 0x00000026ff007e24 */ /* 0x000fc6000f8e00ff */
[----:B------:R-:W-:Y:S02]  /*1190*/  LEA R3, R3, UR42, 0x3 ;  /* 0x0000002a03037c11 */ /* 0x000fe4000f8e18ff */
[----:B------:R-:W-:-:S04]  /*11a0*/  SHF.L.U32 R0, R0, 0x1f, RZ ;  /* 0x0000001f00007819 */ /* 0x000fc800000006ff */
[----:B------:R2:W3:Y:S01]  /*11b0*/  SYNCS.PHASECHK.TRANS64.TRYWAIT P1, [R3+URZ], R0 ;  /* 0x00000000030075a7 */ /* 0x0004e2000802017f */
[----:B------:R-:W-:Y:S05]  /*11c0*/  @!P0 BRA `(.L_x_15) ;  /* 0x0000000000048947 */ /* 0x000fea0003800000 */
[----:B------:R-:W-:Y:S01]  /*11d0*/  BPT.TRAP 0x1 ;  /* 0x000000040000795c */ /* 0x000fe20000300000 */
.L_x_15:
[----:B---3--:R-:W-:Y:S05]  /*11e0*/  @P1 BRA `(.L_x_16) ;  /* 0x0000000000081947 */ /* 0x008fea0003800000 */
[----:B------:R-:W3:Y:S02]  /*11f0*/  SYNCS.PHASECHK.TRANS64.TRYWAIT P1, [R3+URZ], R0 ;  /* 0x00000000030075a7 */ /* 0x000ee4000802017f */
[----:B---3--:R-:W-:Y:S05]  /*1200*/  @!P1 BRA `(.L_x_17) ;  /* 0x000000a400049947 */ /* 0x008fea0003800000 */
.L_x_16:
[----:B------:R-:W-:-:S04]  /*1210*/  UISETP.LT.AND UP0, UPT, UR40, 0x1, UPT ;  /* 0x000000012800788c */ /* 0x000fc8000bf01270 */
[----:B------:R-:W-:-:S04]  /*1220*/  USEL UR4, UR40, 0x1, UP0 ;  /* 0x0000000128047887 */ /* 0x000fc80008000000 */
[----:B------:R-:W-:-:S06]  /*1230*/  UIADD3 UR4, UR40, -UR4, URZ ;  /* 0x8000000428047290 */ /* 0x000fcc000fffe03f */
[----:B--23--:R-:W-:Y:S01]  /*1240*/  IMAD.U32 R0, RZ, RZ, UR4 ;  /* 0x00000004ff007e24 */ /* 0x00cfe2000f8e00ff */
[----:B------:R-:W-:Y:S05]  /*1250*/  WARPSYNC.ALL ;  /* 0x0000000000007948 */ /* 0x000fea0003800000 */
[----:B------:R-:W-:Y:S01]  /*1260*/  ISETP.GE.AND P1, PT, R0, 0x1, PT ;  /* 0x000000010000780c */ /* 0x000fe20003f26270 */
[----:B------:R-:W-:Y:S01]  /*1270*/  UIADD3 UR4, UR42, 0x10100, URZ ;  /* 0x000101002a047890 */ /* 0x000fe2000fffe03f */
[----:B------:R-:W-:Y:S01]  /*1280*/  WARPGROUP.ARRIVE ;  /* 0x00000000000079c5 */ /* 0x000fe20000000000 */
[----:B------:R-:W-:Y:S02]  /*1290*/  ULEA UR5, UR39, UR41, 0xa ;  /* 0x0000002927057291 */ /* 0x000fe4000f8e503f */
[----:B------:R-:W-:Y:S01]  /*12a0*/  USHF.R.U32.HI UR4, URZ, 0x4, UR4 ;  /* 0x000000043f047899 */ /* 0x000fe20008011604 */
[----:B------:R-:W-:Y:S01]  /*12b0*/  UMOV UR9, 0x40000040 ;  /* 0x4000004000097882 */ /* 0x000fe20000000000 */
[----:B------:R-:W-:-:S02]  /*12c0*/  UMOV UR11, 0x40000040 ;  /* 0x40000040000b7882 */ /* 0x000fc40000000000 */
[----:B------:R-:W-:Y:S01]  /*12d0*/  ULOP3.LUT UR4, UR4, 0x3fff, URZ, 0xc0, !UPT ;  /* 0x00003fff04047892 */ /* 0x000fe2000f8ec03f */
[----:B------:R-:W-:-:S03]  /*12e0*/  UMOV UR8, UR5 ;  /* 0x0000000500087c82 */ /* 0x000fc60008000000 */
[----:B------:R-:W-:-:S04]  /*12f0*/  ULOP3.LUT UR4, UR4, 0x10000, URZ, 0xfc, !UPT ;  /* 0x0001000004047892 */ /* 0x000fc8000f8efc3f */
[----:B------:R-:W-:-:S07]  /*1300*/  ULEA UR6, UR39, UR4, 0xb ;  /* 0x0000000427067291 */ /* 0x000fce000f8e583f */
[----:B------:R-:W-:Y:S02]  /*1310*/  UMOV UR10, UR6 ;  /* 0x00000006000a7c82 */ /* 0x000fe40008000000 */
[----:B------:R-:W-:Y:S01]  /*1320*/  HGMMA.64x256x16.F32.BF16 R24, gdesc[UR8].tnspA, RZ, !UPT, gsb0 ;  /* 0x23e00000081879f0 */ /* 0x000fe2000c0018ff */
[----:B------:R-:W-:Y:S02]  /*1330*/  UIADD3 UR8, UR5, 0x80, URZ ;  /* 0x0000008005087890 */ /* 0x000fe4000fffe03f */
[----:B------:R-:W-:Y:S01]  /*1340*/  UIADD3 UR10, UR6, 0x2, URZ ;  /* 0x00000002060a7890 */ /* 0x000fe2000fffe03f */
[----:B------:R-:W-:Y:S01]  /*1350*/  UMOV UR9, 0x40000040 ;  /* 0x4000004000097882 */ /* 0x000fe20000000000 */
[----:B------:R-:W-:Y:S01]  /*1360*/  UMOV UR11, 0x40000040 ;  /* 0x40000040000b7882 */ /* 0x000fe20000000000 */
[----:B------:R-:W-:Y:S02]  /*1370*/  WARPGROUP.DEPBAR.LE gsb0, 0x0 ;  /* 0x00008000000079c5 */ /* 0x000fe40000010000 */
[----:B------:R-:W-:-:S15]  /*1380*/  WARPGROUP.ARRIVE ;  /* 0x00000000000079c5 */ /* 0x000fde0000000000 */
[----:B------:R-:W-:-:S05]  /*1390*/  NOP ;  /* 0x0000000000007918 */ /* 0x000fca0000000000 */
[----:B------:R-:W-:Y:S01]  /*13a0*/  HGMMA.64x256x16.F32.BF16 R24, gdesc[UR8].tnspA, R24, gsb0 ;  /* 0x23e00000081879f0 */ /* 0x000fe20008001818 */
        /* <DEDUP_REMOVED lines=15> */
[----:B------:R-:W-:Y:S03]  /*14a0*/  HGMMA.64x256x16.F32.BF16 R24, gdesc[UR8].tnspA, R24, gsb0 ;  /* 0x23e00000081879f0 */ /* 0x000fe60008001818 */
[----:B------:R-:W-:Y:S02]  /*14b0*/  WARPGROUP.DEPBAR.LE gsb0, 0x0 ;  /* 0x00008000000079c5 */ /* 0x000fe40000010000 */
[----:B------:R-:W-:Y:S05]  /*14c0*/  @!P1 BRA `(.L_x_18) ;  /* 0x0000000400249947 */ /* 0x000fea0003800000 */
[----:B------:R-:W-:-:S04]  /*14d0*/  UIADD3 UR5, UR39, 0x1, URZ ;  /* 0x0000000127057890 */ /* 0x000fc8000fffe03f */
[----:B------:R-:W-:-:S04]  /*14e0*/  UISETP.NE.AND UP0, UPT, UR5, 0x4, UPT ;  /* 0x000000040500788c */ /* 0x000fc8000bf05270 */
[----:B------:R-:W-:Y:S02]  /*14f0*/  USEL UR6, URZ, 0x1, UP0 ;  /* 0x000000013f067887 */ /* 0x000fe40008000000 */
[----:B------:R-:W-:Y:S02]  /*1500*/  USEL UR5, UR5, URZ, UP0 ;  /* 0x0000003f05057287 */ /* 0x000fe40008000000 */
[----:B------:R-:W-:-:S06]  /*1510*/  ULOP3.LUT UR6, UR38, UR6, URZ, 0x3c, !UPT ;  /* 0x0000000626067292 */ /* 0x000fcc000f8e3c3f */
[----:B01----:R-:W-:Y:S01]  /*1520*/  IMAD.U32 R5, RZ, RZ, UR6 ;  /* 0x00000006ff057e24 */ /* 0x003fe2000f8e00ff */
[----:B------:R-:W-:-:S06]  /*1530*/  UMOV UR6, UR39 ;  /* 0x0000002700067c82 */ /* 0x000fcc0008000000 */
.L_x_25:
[----:B01----:R-:W-:Y:S05]  /*1540*/  @!P0 BRA `(.L_x_19) ;  /* 0x0000000000048947 */ /* 0x003fea0003800000 */
[----:B------:R-:W-:Y:S01]  /*1550*/  BPT.TRAP 0x1 ;  /* 0x000000040000795c */ /* 0x000fe20000300000 */
.L_x_19:
[----:B------:R-:W0:Y:S01]  /*1560*/  S2UR UR8, SR_CgaCtaId ;  /* 0x00000000000879c3 */ /* 0x000e220000008800 */
[----:B------:R-:W-:Y:S01]  /*1570*/  UMOV UR7, 0x400 ;  /* 0x0000040000077882 */ /* 0x000fe20000000000 */
[----:B------:R-:W-:Y:S01]  /*1580*/  SHF.L.U32 R3, R5, 0x1f, RZ ;  /* 0x0000001f05037819 */ /* 0x000fe200000006ff */
[----:B0-----:R-:W-:-:S04]  /*1590*/  ULEA UR13, UR8, UR7, 0x18 ;  /* 0x00000007080d7291 */ /* 0x001fc8000f8ec03f */
[----:B------:R-:W-:-:S09]  /*15a0*/  ULEA UR7, UR5, UR13, 0x3 ;  /* 0x0000000d05077291 */ /* 0x000fd2000f8e183f */
[----:B------:R0:W1:Y:S01]  /*15b0*/  SYNCS.PHASECHK.TRANS64.TRYWAIT P1, [UR7], R3 ;  /* 0x00000003ff0075a7 */ /* 0x0000620008020147 */
[----:B------:R-:W-:Y:S05]  /*15c0*/  @!P0 BRA `(.L_x_20) ;  /* 0x0000000000048947 */ /* 0x000fea0003800000 */
[----:B------:R-:W-:Y:S01]  /*15d0*/  BPT.TRAP 0x1 ;  /* 0x000000040000795c */ /* 0x000fe20000300000 */
.L_x_20:
[----:B-1----:R-:W-:Y:S05]  /*15e0*/  @P1 BRA `(.L_x_21) ;  /* 0x0000000000081947 */ /* 0x002fea0003800000 */
[----:B------:R-:W1:Y:S02]  /*15f0*/  SYNCS.PHASECHK.TRANS64.TRYWAIT P1, [UR7], R3 ;  /* 0x00000003ff0075a7 */ /* 0x000e640008020147 */
[----:B-1----:R-:W-:Y:S05]  /*1600*/  @!P1 BRA `(.L_x_22) ;  /* 0x000000a000189947 */ /* 0x002fea0003800000 */
.L_x_21:
[----:B------:R-:W-:Y:S01]  /*1610*/  ULEA UR7, UR5, UR41, 0xa ;  /* 0x0000002905077291 */ /* 0x000fe2000f8e503f */
[----:B------:R-:W-:Y:S01]  /*1620*/  WARPGROUP.ARRIVE ;  /* 0x00000000000079c5 */ /* 0x000fe20000000000 */
[----:B------:R-:W-:Y:S01]  /*1630*/  ULEA UR12, UR5, UR4, 0xb ;  /* 0x00000004050c7291 */ /* 0x000fe2000f8e583f */
[----:B------:R-:W-:Y:S01]  /*1640*/  UMOV UR9, 0x40000040 ;  /* 0x4000004000097882 */ /* 0x000fe20000000000 */
[----:B------:R-:W-:-:S03]  /*1650*/  UMOV UR11, 0x40000040 ;  /* 0x40000040000b7882 */ /* 0x000fc60000000000 */
[----:B------:R-:W-:Y:S02]  /*1660*/  UMOV UR8, UR7 ;  /* 0x0000000700087c82 */ /* 0x000fe40008000000 */
[----:B------:R-:W-:Y:S02]  /*1670*/  UMOV UR10, UR12 ;  /* 0x0000000c000a7c82 */ /* 0x000fe40008000000 */
[----:B------:R-:W-:Y:S01]  /*1680*/  HGMMA.64x256x16.F32.BF16 R24, gdesc[UR8].tnspA, R24, gsb0 ;  /* 0x23e00000081879f0 */ /* 0x000fe20008001818 */
[----:B------:R-:W-:Y:S02]  /*1690*/  UIADD3 UR8, UR7, 0x80, URZ ;  /* 0x0000008007087890 */ /* 0x000fe4000fffe03f */
[----:B------:R-:W-:Y:S01]  /*16a0*/  UIADD3 UR10, UR12, 0x2, URZ ;  /* 0x000000020c0a7890 */ /* 0x000fe2000fffe03f */
[----:B------:R-:W-:Y:S01]  /*16b0*/  UMOV UR9, 0x40000040 ;  /* 0x4000004000097882 */ /* 0x000fe20000000000 */
[----:B------:R-:W-:Y:S01]  /*16c0*/  UMOV UR11, 0x40000040 ;  /* 0x40000040000b7882 */ /* 0x000fe20000000000 */
[----:B------:R-:W-:-:S02]  /*16d0*/  WARPGROUP.DEPBAR.LE gsb0, 0x0 ;  /* 0x00008000000079c5 */ /* 0x000fc40000010000 */
        /* <DEDUP_REMOVED lines=21> */
[----:B------:R-:W-:Y:S01]  /*1830*/  BPT.TRAP 0x1 ;  /* 0x000000040000795c */ /* 0x000fe20000300000 */
.L_x_23:
[----:B------:R-:W-:Y:S01]  /*1840*/  ULEA UR7, UR6, UR13, 0x3 ;  /* 0x0000000d06077291 */ /* 0x000fe2000f8e183f */
[----:B------:R-:W-:-:S03]  /*1850*/  ISETP.GT.U32.AND P1, PT, R19, 0x1, PT ;  /* 0x000000011300780c */ /* 0x000fc60003f24070 */
[----:B------:R-:W-:-:S04]  /*1860*/  UIADD3 UR7, UR7, 0x20, URZ ;  /* 0x0000002007077890 */ /* 0x000fc8000fffe03f */
[----:B------:R-:W-:-:S09]  /*1870*/  UPRMT UR7, URZ, 0x654, UR7 ;  /* 0x000006543f077896 */ /* 0x000fd20008000007 */
[----:B------:R-:W-:Y:S01]  /*1880*/  SYNCS.ARRIVE.TRANS64.RED.A1T0 RZ, [UR7], RZ ;  /* 0x000000ffffff79a7 */ /* 0x000fe20008100407 */
[----:B------:R-:W-:Y:S05]  /*1890*/  @P1 BRA `(.L_x_24) ;  /* 0x0000000000041947 */ /* 0x000fea0003800000 */
[----:B------:R-:W-:Y:S01]  /*18a0*/  BPT.TRAP 0x1 ;  /* 0x000000040000795c */ /* 0x000fe20000300000 */
.L_x_24:
[----:B------:R-:W-:Y:S01]  /*18b0*/  UIADD3 UR5, UR5, 0x1, URZ ;  /* 0x0000000105057890 */ /* 0x000fe2000fffe03f */
[C---:B------:R-:W-:Y:S01]  /*18c0*/  ISETP.GT.AND P1, PT, R0.reuse, 0x1, PT ;  /* 0x000000010000780c */ /* 0x040fe20003f24270 */
[----:B------:R-:W-:Y:S01]  /*18d0*/  UIADD3 UR6, UR6, 0x1, URZ ;  /* 0x0000000106067890 */ /* 0x000fe2000fffe03f */
[----:B------:R-:W-:Y:S01]  /*18e0*/  VIADD R0, R0, 0xffffffff ;  /* 0xffffffff00007836 */ /* 0x000fe20000000000 */
[----:B------:R-:W-:Y:S02]  /*18f0*/  UISETP.NE.AND UP0, UPT, UR5, 0x4, UPT ;  /* 0x000000040500788c */ /* 0x000fe4000bf05270 */
[----:B------:R-:W-:Y:S02]  /*1900*/  UISETP.NE.AND UP1, UPT, UR6, 0x4, UPT ;  /* 0x000000040600788c */ /* 0x000fe4000bf25270 */
[----:B------:R-:W-:Y:S02]  /*1910*/  USEL UR7, URZ, 0x1, UP0 ;  /* 0x000000013f077887 */ /* 0x000fe40008000000 */
[----:B------:R-:W-:-:S02]  /*1920*/  USEL UR5, UR5, URZ, UP0 ;  /* 0x0000003f05057287 */ /* 0x000fc40008000000 */
[----:B------:R-:W-:Y:S02]  /*1930*/  USEL UR6, UR6, URZ, UP1 ;  /* 0x0000003f06067287 */ /* 0x000fe40008800000 */
[----:B------:R-:W-:Y:S01]  /*1940*/  LOP3.LUT R5, R5, UR7, RZ, 0x3c, !PT ;  /* 0x0000000705057c12 */ /* 0x000fe2000f8e3cff */
[----:B------:R-:W-:Y:S09]  /*1950*/  @P1 BRA `(.L_x_25) ;  /* 0xfffffff800f81947 */ /* 0x000ff2000383ffff */
.L_x_18:
[----:B------:R-:W2:Y:S02]  /*1960*/  LDC R0, c[0x0][0x28c] ;  /* 0x0000a300ff007b82 */ /* 0x000ea40000000800 */
[----:B--2---:R-:W-:-:S13]  /*1970*/  ISETP.GE.AND P1, PT, R0, 0x1, PT ;  /* 0x000000010000780c */ /* 0x004fda0003f26270 */
[----:B------:R-:W-:Y:S05]  /*1980*/  @!P1 BRA `(.L_x_26) ;  /* 0x0000000000409947 */ /* 0x000fea0003800000 */
[----:B------:R-:W-:Y:S05]  /*1990*/  @!P0 BRA `(.L_x_27) ;  /* 0x0000000000048947 */ /* 0x000fea0003800000 */
[----:B------:R-:W-:Y:S01]  /*19a0*/  BPT.TRAP 0x1 ;  /* 0x000000040000795c */ /* 0x000fe20000300000 */
.L_x_27:
[----:B------:R-:W2:Y:S01]  /*19b0*/  S2UR UR6, SR_CgaCtaId ;  /* 0x00000000000679c3 */ /* 0x000ea20000008800 */
[----:B------:R-:W-:Y:S01]  /*19c0*/  UISETP.LT.AND UP0, UPT, UR40, 0x1, UPT ;  /* 0x000000012800788c */ /* 0x000fe2000bf01270 */
[----:B------:R-:W-:Y:S01]  /*19d0*/  ISETP.GT.U32.AND P0, PT, R19, 0x1, PT ;  /* 0x000000011300780c */ /* 0x000fe20003f04070 */
[----:B------:R-:W-:Y:S02]  /*19e0*/  UMOV UR5, 0x400 ;  /* 0x0000040000057882 */ /* 0x000fe40000000000 */
[----:B------:R-:W-:-:S04]  /*19f0*/  USEL UR4, UR40, 0x1, UP0 ;  /* 0x0000000128047887 */ /* 0x000fc80008000000 */
[----:B------:R-:W-:-:S04]  /*1a00*/  UIADD3 UR4, UR39, UR40, -UR4 ;  /* 0x0000002827047290 */ /* 0x000fc8000fffe804 */
[----:B------:R-:W-:-:S04]  /*1a10*/  USHF.L.U32 UR4, UR4, 0x3, URZ ;  /* 0x0000000304047899 */ /* 0x000fc8000800063f */
[----:B------:R-:W-:Y:S02]  /*1a20*/  ULOP3.LUT UR4, UR4, 0x18, URZ, 0xc0, !UPT ;  /* 0x0000001804047892 */ /* 0x000fe4000f8ec03f */
[----:B--2---:R-:W-:-:S04]  /*1a30*/  ULEA UR5, UR6, UR5, 0x18 ;  /* 0x0000000506057291 */ /* 0x004fc8000f8ec03f */
[----:B------:R-:W-:-:S04]  /*1a40*/  UIADD3 UR4, UR5, 0x20, UR4 ;  /* 0x0000002005047890 */ /* 0x000fc8000fffe004 */
[----:B------:R-:W-:-:S09]  /*1a50*/  UPRMT UR4, URZ, 0x654, UR4 ;  /* 0x000006543f047896 */ /* 0x000fd20008000004 */
[----:B------:R-:W-:Y:S01]  /*1a60*/  SYNCS.ARRIVE.TRANS64.RED.A1T0 RZ, [UR4], RZ ;  /* 0x000000ffffff79a7 */ /* 0x000fe20008100404 */
[----:B------:R-:W-:Y:S05]  /*1a70*/  @P0 BRA `(.L_x_26) ;  /* 0x0000000000040947 */ /* 0x000fea0003800000 */
[----:B------:R-:W-:Y:S01]  /*1a80*/  BPT.TRAP 0x1 ;  /* 0x000000040000795c */ /* 0x000fe20000300000 */
.L_x_26:
[----:B------:R-:W2:Y:S01]  /*1a90*/  LDC R7, c[0x0][0x288] ;  /* 0x0000a200ff077b82 */ /* 0x000ea20000000800 */
[----:B01----:R-:W-:Y:S01]  /*1aa0*/  SHF.R.U32.HI R3, RZ, 0x2, R18 ;  /* 0x00000002ff037819 */ /* 0x003fe20000011612 */
[----:B------:R-:W-:Y:S01]  /*1ab0*/  UIADD3 UR39, UR40, UR39, URZ ;  /* 0x0000002728277290 */ /* 0x000fe2000fffe03f */
[C---:B------:R-:W-:Y:S01]  /*1ac0*/  LOP3.LUT R4, R18.reuse, 0x60, RZ, 0xc0, !PT ;  /* 0x0000006012047812 */ /* 0x040fe200078ec0ff */
[----:B------:R-:W-:Y:S01]  /*1ad0*/  ULDC UR8, c[0x0][0x284] ;  /* 0x0000a10000087ab9 */ /* 0x000fe20000000800 */
[----:B------:R-:W-:Y:S01]  /*1ae0*/  LOP3.LUT R3, R3, 0x7, RZ, 0xc0, !PT ;  /* 0x0000000703037812 */ /* 0x000fe200078ec0ff */
[----:B------:R-:W-:Y:S01]  /*1af0*/  USHF.R.U32.HI UR4, URZ, 0x2, UR39 ;  /* 0x000000023f047899 */ /* 0x000fe20008011627 */
[----:B------:R-:W-:Y:S01]  /*1b00*/  SHF.R.U32.HI R10, RZ, 0x1, R4 ;  /* 0x00000001ff0a7819 */ /* 0x000fe20000011604 */
[----:B------:R-:W-:Y:S01]  /*1b10*/  IMAD.SHL.U32 R4, R18, 0x2, RZ ;  /* 0x0000000212047824 */ /* 0x000fe200078e00ff */
[----:B------:R-:W-:Y:S01]  /*1b20*/  LOP3.LUT R0, R22, 0x1, RZ, 0xc0, !PT ;  /* 0x0000000116007812 */ /* 0x000fe200078ec0ff */
[----:B------:R-:W-:Y:S01]  /*1b30*/  ULOP3.LUT UR4, UR4, 0x1, URZ, 0xc0, !UPT ;  /* 0x0000000104047892 */ /* 0x000fe2000f8ec03f */
[----:B------:R-:W-:Y:S01]  /*1b40*/  IADD3 R5, RZ, -R10, -R3 ;  /* 0x8000000aff057210 */ /* 0x000fe20007ffe803 */
[----:B------:R-:W-:Y:S01]  /*1b50*/  UISETP.GT.U32.AND UP1, UPT, UR39, 0x3, UPT ;  /* 0x000000032700788c */ /* 0x000fe2000bf24070 */
[----:B------:R-:W-:Y:S01]  /*1b60*/  LOP3.LUT R9, R4, 0x6, RZ, 0xc0, !PT ;  /* 0x0000000604097812 */ /* 0x000fe200078ec0ff */
[C---:B------:R-:W-:Y:S01]  /*1b70*/  IMAD.SHL.U32 R6, R0.reuse, 0x40, RZ ;  /* 0x0000004000067824 */ /* 0x040fe200078e00ff */
[----:B------:R-:W-:Y:S01]  /*1b80*/  UISETP.NE.U32.AND UP0, UPT, UR4, 0x1, UPT ;  /* 0x000000010400788c */ /* 0x000fe2000bf05070 */
[----:B------:R-:W-:Y:S01]  /*1b90*/  IMAD R11, R0, -0x40, R5 ;  /* 0xffffffc0000b7824 */ /* 0x000fe200078e0205 */
[----:B------:R-:W-:Y:S01]  /*1ba0*/  LOP3.LUT R0, R18, 0x3, RZ, 0xc0, !PT ;  /* 0x0000000312007812 */ /* 0x000fe200078ec0ff */
[----:B------:R-:W-:Y:S01]  /*1bb0*/  ULDC.64 UR6, c[0x0][0x5d0] ;  /* 0x0001740000067ab9 */ /* 0x000fe20000000a00 */
[----:B------:R-:W-:Y:S01]  /*1bc0*/  PRMT R8, R9, 0x6540, R152 ;  /* 0x0000654009087816 */ /* 0x000fe20000000098 */
[----:B------:R-:W-:Y:S01]  /*1bd0*/  IMAD.SHL.U32 R152, R152, 0x100, RZ ;  /* 0x0000010098987824 */ /* 0x000fe200078e00ff */
[----:B------:R-:W-:Y:S01]  /*1be0*/  SHF.R.S32.HI R21, RZ, 0x1f, R23 ;  /* 0x0000001fff157819 */ /* 0x000fe20000011417 */
[----:B------:R-:W-:Y:S01]  /*1bf0*/  UISETP.LT.U32.AND UP1, UPT, UR40, 0x4, UP1 ;  /* 0x000000042800788c */ /* 0x000fe20008f21070 */
[----:B------:R-:W-:Y:S01]  /*1c00*/  SHF.R.S32.HI R9, RZ, 0x1f, R8 ;  /* 0x0000001fff097819 */ /* 0x000fe20000011408 */
[----:B--2---:R-:W-:Y:S01]  /*1c10*/  IMAD R13, R0, -0x2, R7 ;  /* 0xfffffffe000d7824 */ /* 0x004fe200078e0207 */
[----:B------:R-:W-:Y:S01]  /*1c20*/  ISETP.GE.AND P0, PT, R152, R7, PT ;  /* 0x000000079800720c */ /* 0x000fe20003f06270 */
[----:B------:R-:W-:Y:S01]  /*1c30*/  IMAD.SHL.U32 R0, R153, 0x80, RZ ;  /* 0x0000008099007824 */ /* 0x000fe200078e00ff */
[----:B------:R-:W-:Y:S01]  /*1c40*/  UISETP.GT.U32.AND UP0, UPT, UR40, 0x3, !UP0 ;  /* 0x000000032800788c */ /* 0x000fe2000c704070 */
[----:B------:R-:W-:Y:S01]  /*1c50*/  IMAD R4, R21, UR6, RZ ;  /* 0x0000000615047c24 */ /* 0x000fe2000f8e02ff */
[----:B------:R-:W-:Y:S01]  /*1c60*/  LOP3.LUT R3, R6, 0x40, R3, 0xe2, !PT ;  /* 0x0000004006037812 */ /* 0x000fe200078ee203 */
[----:B------:R-:W-:Y:S01]  /*1c70*/  USEL UR5, URZ, 0x1, !UP1 ;  /* 0x000000013f057887 */ /* 0x000fe2000c800000 */
[C---:B------:R-:W-:Y:S01]  /*1c80*/  ISETP.GE.OR P0, PT, R0.reuse, UR8, P0 ;  /* 0x0000000800007c0c */ /* 0x040fe20008706670 */
[----:B------:R-:W-:Y:S01]  /*1c90*/  USEL UR4, URZ, 0x1, !UP0 ;  /* 0x000000013f047887 */ /* 0x000fe2000c000000 */
[----:B------:R-:W-:Y:S01]  /*1ca0*/  IMAD.WIDE R6, R153, 0x80, RZ ;  /* 0x0000008099067825 */ /* 0x000fe200078e02ff */
[----:B------:R-:W-:Y:S01]  /*1cb0*/  ULOP3.LUT UR39, UR39, 0x3, URZ, 0xc0, !UPT ;  /* 0x0000000327277892 */ /* 0x000fe2000f8ec03f */
[----:B------:R-:W-:Y:S01]  /*1cc0*/  IADD3 R0, -R0, UR8, R11 ;  /* 0x0000000800007c10 */ /* 0x000fe2000fffe10b */
[----:B------:R-:W-:Y:S01]  /*1cd0*/  ULOP3.LUT UR38, UR4, UR38, UR5, 0x96, !UPT ;  /* 0x0000002604267292 */ /* 0x000fe2000f8e9605 */
[C---:B------:R-:W-:Y:S01]  /*1ce0*/  IMAD R15, R23.reuse, UR7, R4 ;  /* 0x00000007170f7c24 */ /* 0x040fe2000f8e0204 */
[----:B------:R-:W-:Y:S01]  /*1cf0*/  LOP3.LUT R167, R6, R3, R10, 0xfe, !PT ;  /* 0x0000000306a77212 */ /* 0x000fe200078efe0a */
[----:B------:R-:W-:-:S04]  /*1d00*/  IMAD.WIDE.U32 R4, R23, UR6, R8 ;  /* 0x0000000617047c25 */ /* 0x000fc8000f8e0008 */
[----:B------:R-:W-:Y:S02]  /*1d10*/  IMAD.IADD R5, R5, 0x1, R15 ;  /* 0x0000000105057824 */ /* 0x000fe400078e020f */
[----:B------:R-:W-:Y:S02]  /*1d20*/  IMAD.IADD R3, R13, 0x1, -R152 ;  /* 0x000000010d037824 */ /* 0x000fe400078e0a98 */
[----:B------:R-:W-:Y:S01]  /*1d30*/  IMAD.MOV.U32 R153, RZ, RZ, -0x1 ;  /* 0xffffffffff997424 */ /* 0x000fe200078e00ff */
[----:B------:R-:W-:Y:S06]  /*1d40*/  @P0 BRA `(.L_x_28) ;  /* 0x0000007800dc0947 */ /* 0x000fec0003800000 */
[----:B------:R-:W0:Y:S01]  /*1d50*/  LDC.64 R10, c[0x0][0x5c8] ;  /* 0x00017200ff0a7b82 */ /* 0x000e220000000a00 */
[----:B-----5:R-:W-:Y:S01]  /*1d60*/  FSETP.NEU.AND P0, PT, R155, RZ, PT ;  /* 0x000000ff9b00720b */ /* 0x020fe20003f0d000 */
[----:B------:R-:W-:Y:S01]  /*1d70*/  BSSY B0, `(.L_x_28) ;  /* 0x00007b4000007945 */ /* 0x000fe20003800000 */
[----:B------:R-:W-:-:S04]  /*1d80*/  ISETP.GT.AND P2, PT, R3, RZ, PT ;  /* 0x000000ff0300720c */ /* 0x000fc80003f44270 */
[----:B------:R-:W-:Y:S01]  /*1d90*/  ISETP.GT.AND P1, PT, R0, RZ, P2 ;  /* 0x000000ff0000720c */ /* 0x000fe20001724270 */
[-C--:B0-----:R-:W-:Y:S02]  /*1da0*/  IMAD R12, R7, R10.reuse, RZ ;  /* 0x0000000a070c7224 */ /* 0x081fe400078e02ff */
[----:B------:R-:W-:-:S04]  /*1db0*/  IMAD.WIDE.U32 R160, R167, R10, R4 ;  /* 0x0000000aa7a07225 */ /* 0x000fc800078e0004 */
[----:B------:R-:W-:-:S04]  /*1dc0*/  IMAD R5, R167, R11, R12 ;  /* 0x0000000ba7057224 */ /* 0x000fc800078e020c */
[----:B------:R-:W-:Y:S01]  /*1dd0*/  IMAD.IADD R169, R161, 0x1, R5 ;  /* 0x00000001a1a97824 */ /* 0x000fe200078e0205 */
[----:B------:R-:W-:Y:S06]  /*1de0*/  @!P0 BRA `(.L_x_29) ;  /* 0x0000005400988947 */ /* 0x000fec0003800000 */
[----:B------:R-:W0:Y:S01]  /*1df0*/  LDC.64 R14, c[0x0][0x5b8] ;  /* 0x00016e00ff0e7b82 */ /* 0x000e220000000a00 */
[----:B------:R-:W-:-:S07]  /*1e00*/  ULDC.64 UR4, c[0x0][0x5c0] ;  /* 0x0001700000047ab9 */ /* 0x000fce0000000a00 */
[----:B------:R-:W1:Y:S08]  /*1e10*/  LDC.64 R164, c[0x0][0x5b0] ;  /* 0x00016c00ffa47b82 */ /* 0x000e700000000a00 */
[----:B------:R-:W2:Y:S01]  /*1e20*/  LDC.64 R12, c[0x0][0x5a8] ;  /* 0x00016a00ff0c7b82 */ /* 0x000ea20000000a00 */
[-C--:B0-----:R-:W-:Y:S02]  /*1e30*/  IMAD R4, R21, R14.reuse, RZ ;  /* 0x0000000e15047224 */ /* 0x081fe400078e02ff */
[----:B------:R-:W-:-:S04]  /*1e40*/  IMAD.WIDE.U32 R162, R23, R14, R8 ;  /* 0x0000000e17a27225 */ /* 0x000fc800078e0008 */
[----:B------:R-:W-:Y:S02]  /*1e50*/  IMAD R159, R23, R15, R4 ;  /* 0x0000000f179f7224 */ /* 0x000fe400078e0204 */
[-C--:B-1----:R-:W-:Y:S02]  /*1e60*/  IMAD R6, R7, R164.reuse, RZ ;  /* 0x000000a407067224 */ /* 0x082fe400078e02ff */
[----:B------:R-:W-:Y:S02]  /*1e70*/  IMAD.IADD R21, R163, 0x1, R159 ;  /* 0x00000001a3157824 */ /* 0x000fe400078e029f */
[----:B------:R-:W-:Y:S02]  /*1e80*/  IMAD.MOV.U32 R20, RZ, RZ, R162 ;  /* 0x000000ffff147224 */ /* 0x000fe400078e00a2 */
[C---:B------:R-:W-:Y:S02]  /*1e90*/  IMAD R161, R167.reuse, R165, R6 ;  /* 0x000000a5a7a17224 */ /* 0x040fe400078e0206 */
[----:B------:R-:W-:-:S04]  /*1ea0*/  IMAD.WIDE.U32 R4, R167, R164, R20 ;  /* 0x000000a4a7047225 */ /* 0x000fc800078e0014 */
[----:B------:R-:W-:Y:S01]  /*1eb0*/  IMAD.IADD R5, R5, 0x1, R161 ;  /* 0x0000000105057824 */ /* 0x000fe200078e02a1 */
[----:B--2---:R-:W-:-:S04]  /*1ec0*/  LEA R6, P0, R4, R12, 0x1 ;  /* 0x0000000c04067211 */ /* 0x004fc800078008ff */
[----:B------:R-:W-:-:S05]  /*1ed0*/  LEA.HI.X R7, R4, R13, R5, 0x1, P0 ;  /* 0x0000000d04077211 */ /* 0x000fca00000f0c05 */
[----:B------:R0:W2:Y:S01]  /*1ee0*/  @P1 LDG.E.LTC128B.U16 R15, desc[UR36][R6.64] ;  /* 0x00000024060f1981 */ /* 0x0000a2000c1e1520 */
[----:B------:R-:W-:Y:S01]  /*1ef0*/  IMAD.WIDE.U32 R156, R167, R164, R8 ;  /* 0x000000a4a79c7225 */ /* 0x000fe200078e0008 */
[----:B------:R-:W-:Y:S03]  /*1f00*/  BSSY B1, `(.L_x_30) ;  /* 0x0000013000017945 */ /* 0x000fe60003800000 */
[----:B------:R-:W-:Y:S02]  /*1f10*/  IMAD.IADD R157, R161, 0x1, R157 ;  /* 0x00000001a19d7824 */ /* 0x000fe400078e029d */
[----:B------:R-:W-:-:S04]  /*1f20*/  IMAD.WIDE.U32 R156, R23, R14, R156 ;  /* 0x0000000e179c7225 */ /* 0x000fc800078e009c */
[----:B0-----:R-:W-:Y:S01]  /*1f30*/  IMAD.IADD R7, R159, 0x1, R157 ;  /* 0x000000019f077824 */ /* 0x001fe200078e029d */
[----:B------:R-:W-:Y:S02]  /*1f40*/  LEA R6, P4, R156, R12, 0x1 ;  /* 0x0000000c9c067211 */ /* 0x000fe400078808ff */
[----:B------:R-:W-:Y:S02]  /*1f50*/  SHF.L.U64.HI R157, R164, 0x3, R165 ;  /* 0x00000003a49d7819 */ /* 0x000fe400000102a5 */
[----:B------:R-:W-:Y:S01]  /*1f60*/  LEA.HI.X R7, R156, R13, R7, 0x1, P4 ;  /* 0x0000000d9c077211 */ /* 0x000fe200020f0c07 */
[----:B------:R-:W-:Y:S02]  /*1f70*/  IMAD.SHL.U32 R156, R164, 0x8, RZ ;  /* 0x00000008a49c7824 */ /* 0x000fe400078e00ff */
[----:B--2---:R-:W-:-:S04]  /*1f80*/  IMAD.U32 R4, R15, 0x10000, RZ ;  /* 0x000100000f047824 */ /* 0x004fc800078e00ff */
[----:B------:R-:W-:Y:S01]  /*1f90*/  FMUL R5, R4, R155 ;  /* 0x0000009b04057220 */ /* 0x000fe20000400000 */
[----:B------:R-:W-:-:S03]  /*1fa0*/  LEA R4, P0, R160, UR4, 0x1 ;  /* 0x00000004a0047c11 */ /* 0x000fc6000f8008ff */
[----:B------:R-:W-:Y:S01]  /*1fb0*/  FFMA R24, R24, R154, R5 ;  /* 0x0000009a18187223 */ /* 0x000fe20000000005 */
[----:B------:R-:W-:Y:S02]  /*1fc0*/  LEA.HI.X R5, R160, UR5, R169, 0x1, P0 ;  /* 0x00000005a0057c11 */ /* 0x000fe400080f0ca9 */
[----:B------:R-:W-:Y:S02]  /*1fd0*/  ISETP.GT.AND P0, PT, R3, 0x1, PT ;  /* 0x000000010300780c */ /* 0x000fe40003f04270 */
[----:B------:R-:W-:Y:S02]  /*1fe0*/  F2FP.BF16.F32.PACK_AB R24, RZ, R24 ;  /* 0x00000018ff18723e */ /* 0x000fe400000010ff */
[----:B------:R-:W-:-:S03]  /*1ff0*/  ISETP.GT.AND P3, PT, R0, RZ, P0 ;  /* 0x000000ff0000720c */ /* 0x000fc60000764270 */
[----:B------:R0:W-:Y:S10]  /*2000*/  @P1 STG.E.U16 desc[UR36][R4.64], R24 ;  /* 0x0000001804001986 */ /* 0x0001f4000c101524 */
[----:B------:R-:W-:Y:S05]  /*2010*/  @!P3 BRA `(.L_x_31) ;  /* 0x000000000004b947 */ /* 0x000fea0003800000 */
[----:B------:R1:W5:Y:S02]  /*2020*/  LDG.E.LTC128B.U16 R15, desc[UR36][R6.64+0x2] ;  /* 0x00000224060f7981 */ /* 0x000364000c1e1520 */
.L_x_31:
[----:B------:R-:W-:Y:S05]  /*2030*/  BSYNC B1 ;  /* 0x0000000000017941 */ /* 0x000fea0003800000 */
.L_x_30:
[----:B-----5:R-:W-:Y:S01]  /*2040*/  IMAD.U32 R20, R15, 0x10000, RZ ;  /* 0x000100000f147824 */ /* 0x020fe200078e00ff */
[----:B------:R-:W-:Y:S01]  /*2050*/  ISETP.GT.AND P2, PT, R0, 0x8, P2 ;  /* 0x000000080000780c */ /* 0x000fe20001744270 */
[----:B------:R-:W-:Y:S01]  /*2060*/  IMAD.WIDE.U32 R156, R167, R164, R156 ;  /* 0x000000a4a79c7225 */ /* 0x000fe200078e009c */
[----:B------:R-:W-:-:S03]  /*2070*/  PRMT R152, R15, 0x7610, R152 ;  /* 0x000076100f987816 */ /* 0x000fc60000000098 */
[----:B------:R-:W-:Y:S01]  /*2080*/  FMUL R20, R20, R155 ;  /* 0x0000009b14147220 */ /* 0x000fe20000400000 */
[----:B------:R-:W-:Y:S01]  /*2090*/  IMAD.IADD R161, R161, 0x1, R157 ;  /* 0x00000001a1a17824 */ /* 0x000fe200078e029d */
[----:B------:R-:W-:Y:S02]  /*20a0*/  IADD3 R162, P1, R162, R156, RZ ;  /* 0x0000009ca2a27210 */ /* 0x000fe40007f3e0ff */
[----:B------:R-:W-:-:S03]  /*20b0*/  FFMA R25, R25, R154, R20 ;  /* 0x0000009a19197223 */ /* 0x000fc60000000014 */
[----:B------:R-:W-:Y:S02]  /*20c0*/  IMAD.X R21, R161, 0x1, R21, P1 ;  /* 0x00000001a1157824 */ /* 0x000fe400008e0615 */
[----:B------:R-:W-:Y:S02]  /*20d0*/  F2FP.BF16.F32.PACK_AB R25, RZ, R25 ;  /* 0x00000019ff19723e */ /* 0x000fe400000010ff */
[C---:B------:R-:W-:Y:S02]  /*20e0*/  LEA R20, P1, R162.reuse, R12, 0x1 ;  /* 0x0000000ca2147211 */ /* 0x040fe400078208ff */
[----:B------:R-:W-:Y:S02]  /*20f0*/  PRMT R157, R25, 0x7610, R157 ;  /* 0x00007610199d7816 */ /* 0x000fe4000000009d */
[----:B------:R-:W-:-:S03]  /*2100*/  LEA.HI.X R21, R162, R13, R21, 0x1, P1 ;  /* 0x0000000da2157211 */ /* 0x000fc600008f0c15 */
[----:B------:R2:W-:Y:S04]  /*2110*/  @P3 STG.E.U16 desc[UR36][R4.64+0x2], R157 ;  /* 0x0000029d04003986 */ /* 0x0005e8000c101524 */
[----:B------:R-:W0:Y:S01]  /*2120*/  @P2 LDG.E.LTC128B.U16 R152, desc[UR36][R20.64] ;  /* 0x0000002414982981 */ /* 0x000e22000c1e1520 */
[----:B------:R-:W-:Y:S01]  /*2130*/  IADD3 R8, P1, R8, R156, RZ ;  /* 0x0000009c08087210 */ /* 0x000fe20007f3e0ff */
[----:B------:R-:W-:Y:S01]  /*2140*/  BSSY B1, `(.L_x_32) ;  /* 0x0000011000017945 */ /* 0x000fe20003800000 */
[----:B------:R-:W-:Y:S02]  /*2150*/  SHF.L.U64.HI R11, R10, 0x4, R11 ;  /* 0x000000040a0b7819 */ /* 0x000fe4000001020b */
[----:B------:R-:W-:Y:S01]  /*2160*/  ISETP.GT.AND P0, PT, R0, 0x8, P0 ;  /* 0x000000080000780c */ /* 0x000fe20000704270 */
[----:B------:R-:W-:Y:S01]  /*2170*/  IMAD.X R9, R9, 0x1, R161, P1 ;  /* 0x0000000109097824 */ /* 0x000fe200008e06a1 */
[----:B------:R-:W-:Y:S01]  /*2180*/  LEA R10, P1, R10, R4, 0x4 ;  /* 0x000000040a0a7211 */ /* 0x000fe200078220ff */
[----:B------:R-:W-:-:S04]  /*2190*/  IMAD.WIDE.U32 R14, R23, R14, R8 ;  /* 0x0000000e170e7225 */ /* 0x000fc800078e0008 */
[----:B------:R-:W-:Y:S01]  /*21a0*/  IMAD.X R11, R11, 0x1, R5, P1 ;  /* 0x000000010b0b7824 */ /* 0x000fe200008e0605 */
[----:B------:R-:W-:Y:S01]  /*21b0*/  LEA R8, P3, R14, R12, 0x1 ;  /* 0x0000000c0e087211 */ /* 0x000fe200078608ff */
[----:B------:R-:W-:-:S05]  /*21c0*/  IMAD.IADD R9, R159, 0x1, R15 ;  /* 0x000000019f097824 */ /* 0x000fca00078e020f */
[----:B------:R-:W-:Y:S01]  /*21d0*/  LEA.HI.X R9, R14, R13, R9, 0x1, P3 ;  /* 0x0000000d0e097211 */ /* 0x000fe200018f0c09 */
[----:B0-----:R-:W-:-:S04]  /*21e0*/  IMAD.U32 R24, R152, 0x10000, RZ ;  /* 0x0001000098187824 */ /* 0x001fc800078e00ff */
[----:B------:R-:W-:-:S04]  /*21f0*/  FMUL R25, R24, R155 ;  /* 0x0000009b18197220 */ /* 0x000fc80000400000 */
[----:B------:R-:W-:-:S05]  /*2200*/  FFMA R25, R26, R154, R25 ;  /* 0x0000009a1a197223 */ /* 0x000fca0000000019 */
[----:B------:R-:W-:-:S05]  /*2210*/  F2FP.BF16.F32.PACK_AB R25, RZ, R25 ;  /* 0x00000019ff19723e */ /* 0x000fca00000010ff */
[----:B------:R2:W-:Y:S01]  /*2220*/  @P2 STG.E.U16 desc[UR36][R10.64], R25 ;  /* 0x000000190a002986 */ /* 0x0005e2000c101524 */
[----:B------:R-:W-:Y:S05]  /*2230*/  @!P0 BRA `(.L_x_33) ;  /* 0x0000000000048947 */ /* 0x000fea0003800000 */
[----:B------:R0:W5:Y:S02]  /*2240*/  LDG.E.LTC128B.U16 R152, desc[UR36][R8.64+0x2] ;  /* 0x0000022408987981 */ /* 0x000164000c1e1520 */
.L_x_33:
[----:B------:R-:W-:Y:S05]  /*2250*/  BSYNC B1 ;  /* 0x0000000000017941 */ /* 0x000fea0003800000 */
.L_x_32:
[----:B-----5:R-:W-:Y:S01]  /*2260*/  IMAD.U32 R12, R152, 0x10000, RZ ;  /* 0x00010000980c7824 */ /* 0x020fe200078e00ff */
[----:B------:R-:W-:Y:S01]  /*2270*/  ISETP.GT.AND P1, PT, R3, 0x8, PT ;  /* 0x000000080300780c */ /* 0x000fe20003f24270 */
[----:B------:R-:W-:Y:S02]  /*2280*/  BSSY B1, `(.L_x_34) ;  /* 0x0000008000017945 */ /* 0x000fe40003800000 */
[----:B------:R-:W-:Y:S01]  /*2290*/  FMUL R12, R12, R155 ;  /* 0x0000009b0c0c7220 */ /* 0x000fe20000400000 */
[----:B------:R-:W-:-:S03]  /*22a0*/  ISETP.GT.AND P2, PT, R0, RZ, P1 ;  /* 0x000000ff0000720c */ /* 0x000fc60000f44270 */
[----:B------:R-:W-:-:S05]  /*22b0*/  FFMA R12, R27, R154, R12 ;  /* 0x0000009a1b0c7223 */ /* 0x000fca000000000c */
[----:B------:R-:W-:-:S05]  /*22c0*/  F2FP.BF16.F32.PACK_AB R12, RZ, R12 ;  /* 0x0000000cff0c723e */ /* 0x000fca00000010ff */
[----:B------:R3:W-:Y:S01]  /*22d0*/  @P0 STG.E.U16 desc[UR36][R10.64+0x2], R12 ;  /* 0x0000020c0a000986 */ /* 0x0007e2000c101524 */
[----:B------:R-:W-:Y:S05]  /*22e0*/  @!P2 BRA `(.L_x_35) ;  /* 0x000000000004a947 */ /* 0x000fea0003800000 */
[----:B------:R4:W5:Y:S02]  /*22f0*/  LDG.E.LTC128B.U16 R152, desc[UR36][R6.64+0x10] ;  /* 0x0000102406987981 */ /* 0x000964000c1e1520 */
.L_x_35:
[----:B------:R-:W-:Y:S05]  /*2300*/  BSYNC B1 ;  /* 0x0000000000017941 */ /* 0x000fea0003800000 */
.L_x_34:
[----:B---3-5:R-:W-:Y:S01]  /*2310*/  IMAD.U32 R12, R152, 0x10000, RZ ;  /* 0x00010000980c7824 */ /* 0x028fe200078e00ff */
        /* <DEDUP_REMOVED lines=9> */
.L_x_37:
[----:B------:R-:W-:Y:S05]  /*23b0*/  BSYNC B1 ;  /* 0x0000000000017941 */ /* 0x000fea0003800000 */
.L_x_36:
[----:B-----5:R-:W-:Y:S01]  /*23c0*/  IMAD.U32 R12, R152, 0x10000, RZ ;  /* 0x00010000980c7824 */ /* 0x020fe200078e00ff */
[----:B------:R-:W-:Y:S01]  /*23d0*/  ISETP.GT.AND P1, PT, R0, 0x8, P1 ;  /* 0x000000080000780c */ /* 0x000fe20000f24270 */
[----:B------:R-:W-:Y:S02]  /*23e0*/  BSSY B1, `(.L_x_38) ;  /* 0x0000007000017945 */ /* 0x000fe40003800000 */
[----:B------:R-:W-:-:S04]  /*23f0*/  FMUL R12, R12, R155 ;  /* 0x0000009b0c0c7220 */ /* 0x000fc80000400000 */
[----:B------:R-:W-:-:S05]  /*2400*/  FFMA R12, R29, R154, R12 ;  /* 0x0000009a1d0c7223 */ /* 0x000fca000000000c */
[----:B------:R-:W-:-:S05]  /*2410*/  F2FP.BF16.F32.PACK_AB R12, RZ, R12 ;  /* 0x0000000cff0c723e */ /* 0x000fca00000010ff */
[----:B------:R0:W-:Y:S01]  /*2420*/  @P3 STG.E.U16 desc[UR36][R4.64+0x12], R12 ;  /* 0x0000120c04003986 */ /* 0x0001e2000c101524 */
[----:B------:R-:W-:Y:S05]  /*2430*/  @!P1 BRA `(.L_x_39) ;  /* 0x0000000000049947 */ /* 0x000fea0003800000 */
[----:B------:R0:W5:Y:S02]  /*2440*/  LDG.E.LTC128B.U16 R152, desc[UR36][R8.64+0x10] ;  /* 0x0000102408987981 */ /* 0x000164000c1e1520 */
.L_x_39:
[----:B------:R-:W-:Y:S05]  /*2450*/  BSYNC B1 ;  /* 0x0000000000017941 */ /* 0x000fea0003800000 */
.L_x_38:
[----:B0----5:R-:W-:Y:S01]  /*2460*/  IMAD.U32 R12, R152, 0x10000, RZ ;  /* 0x00010000980c7824 */ /* 0x021fe200078e00ff */
[----:B------:R-:W-:Y:S01]  /*2470*/  ISETP.GT.AND P0, PT, R0, 0x8, P0 ;  /* 0x000000080000780c */ /* 0x000fe20000704270 */
[----:B------:R-:W-:Y:S02]  /*2480*/  BSSY B1, `(.L_x_40) ;  /* 0x0000007000017945 */ /* 0x000fe40003800000 */
[----:B---3--:R-:W-:-:S04]  /*2490*/  FMUL R13, R12, R155 ;  /* 0x0000009b0c0d7220 */ /* 0x008fc80000400000 */
[----:B------:R-:W-:-:S05]  /*24a0*/  FFMA R13, R30, R154, R13 ;  /* 0x0000009a1e0d7223 */ /* 0x000fca000000000d */
[----:B------:R-:W-:-:S05]  /*24b0*/  F2FP.BF16.F32.PACK_AB R13, RZ, R13 ;  /* 0x0000000dff0d723e */ /* 0x000fca00000010ff */
[----:B------:R0:W-:Y:S01]  /*24c0*/  @P1 STG.E.U16 desc[UR36][R10.64+0x10], R13 ;  /* 0x0000100d0a001986 */ /* 0x0001e2000c101524 */
[----:B------:R-:W-:Y:S05]  /*24d0*/  @!P0 BRA `(.L_x_41) ;  /* 0x0000000000048947 */ /* 0x000fea0003800000 */
[----:B------:R3:W5:Y:S02]  /*24e0*/  LDG.E.LTC128B.U16 R152, desc[UR36][R8.64+0x12] ;  /* 0x0000122408987981 */ /* 0x000764000c1e1520 */
.L_x_41:
[----:B------:R-:W-:Y:S05]  /*24f0*/  BSYNC B1 ;  /* 0x0000000000017941 */ /* 0x000fea0003800000 */
.L_x_40:
        /* <DEDUP_REMOVED lines=10> */
.L_x_43:
[----:B------:R-:W-:Y:S05]  /*25a0*/  BSYNC B1 ;  /* 0x0000000000017941 */ /* 0x000fea0003800000 */
.L_x_42:
[----:B0----5:R-:W-:Y:S01]  /*25b0*/  IMAD.U32 R12, R152, 0x10000, RZ ;  /* 0x00010000980c7824 */ /* 0x021fe200078e00ff */
        /* <DEDUP_REMOVED lines=9> */
.L_x_45:
[----:B------:R-:W-:Y:S05]  /*2650*/  BSYNC B1 ;  /* 0x0000000000017941 */ /* 0x000fea0003800000 */
.L_x_44:
        /* <DEDUP_REMOVED lines=9> */
.L_x_47:
[----:B------:R-:W-:Y:S05]  /*26f0*/  BSYNC B1 ;  /* 0x0000000000017941 */ /* 0x000fea0003800000 */
.L_x_46:
[----:B0----5:R-:W-:Y:S01]  /*2700*/  IMAD.U32 R12, R152, 0x10000, RZ ;  /* 0x00010000980c7824 */ /* 0x021fe200078e00ff */
        /* <DEDUP_REMOVED lines=8> */
.L_x_49:
[----:B------:R-:W-:Y:S05]  /*2790*/  BSYNC B1 ;  /* 0x0000000000017941 */ /* 0x000fea0003800000 */
.L_x_48:
        /* <DEDUP_REMOVED lines=10> */
.L_x_51:
[----:B------:R-:W-:Y:S05]  /*2840*/  BSYNC B1 ;  /* 0x0000000000017941 */ /* 0x000fea0003800000 */
.L_x_50:
        /* <DEDUP_REMOVED lines=10> */
.L_x_53:
[----:B------:R-:W-:Y:S05]  /*28f0*/  BSYNC B1 ;  /* 0x0000000000017941 */ /* 0x000fea0003800000 */
.L_x_52:
        /* <DEDUP_REMOVED lines=9> */
.L_x_55:
[----:B------:R-:W-:Y:S05]  /*2990*/  BSYNC B1 ;  /* 0x0000000000017941 */ /* 0x000fea0003800000 */
.L_x_54:
        /* <DEDUP_REMOVED lines=9> */
.L_x_57:
[----:B------:R-:W-:Y:S05]  /*2a30*/  BSYNC B1 ;  /* 0x0000000000017941 */ /* 0x000fea0003800000 */
.L_x_56:
        /* <DEDUP_REMOVED lines=10> */
.L_x_59:
[----:B------:R-:W-:Y:S05]  /*2ae0*/  BSYNC B1 ;  /* 0x0000000000017941 */ /* 0x000fea0003800000 */
.L_x_58:
        /* <DEDUP_REMOVED lines=10> */
.L_x_61:
[----:B------:R-:W-:Y:S05]  /*2b90*/  BSYNC B1 ;  /* 0x0000000000017941 */ /* 0x000fea0003800000 */
.L_x_60:
        /* <DEDUP_REMOVED lines=9> */
.L_x_63:
[----:B------:R-:W-:Y:S05]  /*2c30*/  BSYNC B1 ;  /* 0x0000000000017941 */ /* 0x000fea0003800000 */
.L_x_62:
        /* <DEDUP_REMOVED lines=9> */
.L_x_65:
[----:B------:R-:W-:Y:S05]  /*2cd0*/  BSYNC B1 ;  /* 0x0000000000017941 */ /* 0x000fea0003800000 */
.L_x_64:
        /* <DEDUP_REMOVED lines=10> */
.L_x_67:
[----:B------:R-:W-:Y:S05]  /*2d80*/  BSYNC B1 ;  /* 0x0000000000017941 */ /* 0x000fea0003800000 */
.L_x_66:
        /* <DEDUP_REMOVED lines=10> */
.L_x_69:
[----:B------:R-:W-:Y:S05]  /*2e30*/  BSYNC B1 ;  /* 0x0000000000017941 */ /* 0x000fea0003800000 */
.L_x_68:
        /* <DEDUP_REMOVED lines=9> */
.L_x_71:
[----:B------:R-:W-:Y:S05]  /*2ed0*/  BSYNC B1 ;  /* 0x0000000000017941 */ /* 0x000fea0003800000 */
.L_x_70:
        /* <DEDUP_REMOVED lines=9> */
.L_x_73:
[----:B------:R-:W-:Y:S05]  /*2f70*/  BSYNC B1 ;  /* 0x0000000000017941 */ /* 0x000fea0003800000 */
.L_x_72:
        /* <DEDUP_REMOVED lines=10> */
.L_x_75:
[----:B------:R-:W-:Y:S05]  /*3020*/  BSYNC B1 ;  /* 0x0000000000017941 */ /* 0x000fea0003800000 */
.L_x_74:
        /* <DEDUP_REMOVED lines=10> */
.L_x_77:
[----:B------:R-:W-:Y:S05]  /*30d0*/  BSYNC B1 ;  /* 0x0000000000017941 */ /* 0x000fea0003800000 */
.L_x_76:
        /* <DEDUP_REMOVED lines=9> */
.L_x_79:
[----:B------:R-:W-:Y:S05]  /*3170*/  BSYNC B1 ;  /* 0x0000000000017941 */ /* 0x000fea0003800000 */
.L_x_78:
        /* <DEDUP_REMOVED lines=9> */
.L_x_81:
[----:B------:R-:W-:Y:S05]  /*3210*/  BSYNC B1 ;  /* 0x0000000000017941 */ /* 0x000fea0003800000 */
.L_x_80:
        /* <DEDUP_REMOVED lines=10> */
.L_x_83:
[----:B------:R-:W-:Y:S05]  /*32c0*/  BSYNC B1 ;  /* 0x0000000000017941 */ /* 0x000fea0003800000 */
.L_x_82:
        /* <DEDUP_REMOVED lines=10> */
.L_x_85:
[----:B------:R-:W-:Y:S05]  /*3370*/  BSYNC B1 ;  /* 0x0000000000017941 */ /* 0x000fea0003800000 */
.L_x_84:
        /* <DEDUP_REMOVED lines=9> */
.L_x_87:
[----:B------:R-:W-:Y:S05]  /*3410*/  BSYNC B1 ;  /* 0x0000000000017941 */ /* 0x000fea0003800000 */
.L_x_86:
        /* <DEDUP_REMOVED lines=9> */
.L_x_89:
[----:B------:R-:W-:Y:S05]  /*34b0*/  BSYNC B1 ;  /* 0x0000000000017941 */ /* 0x000fea0003800000 */
.L_x_88:
        /* <DEDUP_REMOVED lines=10> */
.L_x_91:
[----:B------:R-:W-:Y:S05]  /*3560*/  BSYNC B1 ;  /* 0x0000000000017941 */ /* 0x000fea0003800000 */
.L_x_90:
        /* <DEDUP_REMOVED lines=10> */
.L_x_93:
[----:B------:R-:W-:Y:S05]  /*3610*/  BSYNC B1 ;  /* 0x0000000000017941 */ /* 0x000fea0003800000 */
.L_x_92:
        /* <DEDUP_REMOVED lines=9> */
.L_x_95:
[----:B------:R-:W-:Y:S05]  /*36b0*/  BSYNC B1 ;  /* 0x0000000000017941 */ /* 0x000fea0003800000 */
.L_x_94:
        /* <DEDUP_REMOVED lines=9> */
.L_x_97:
[----:B------:R-:W-:Y:S05]  /*3750*/  BSYNC B1 ;  /* 0x0000000000017941 */ /* 0x000fea0003800000 */
.L_x_96:
        /* <DEDUP_REMOVED lines=10> */
.L_x_99:
[----:B------:R-:W-:Y:S05]  /*3800*/  BSYNC B1 ;  /* 0x0000000000017941 */ /* 0x000fea0003800000 */
.L_x_98:
        /* <DEDUP_REMOVED lines=10> */
.L_x_101:
[----:B------:R-:W-:Y:S05]  /*38b0*/  BSYNC B1 ;  /* 0x0000000000017941 */ /* 0x000fea0003800000 */
.L_x_100:
        /* <DEDUP_REMOVED lines=9> */
.L_x_103:
[----:B------:R-:W-:Y:S05]  /*3950*/  BSYNC B1 ;  /* 0x0000000000017941 */ /* 0x000fea0003800000 */
.L_x_102:
        /* <DEDUP_REMOVED lines=9> */
.L_x_105:
[----:B------:R-:W-:Y:S05]  /*39f0*/  BSYNC B1 ;  /* 0x0000000000017941 */ /* 0x000fea0003800000 */
.L_x_104:
        /* <DEDUP_REMOVED lines=10> */
.L_x_107:
[----:B------:R-:W-:Y:S05]  /*3aa0*/  BSYNC B1 ;  /* 0x0000000000017941 */ /* 0x000fea0003800000 */
.L_x_106:
        /* <DEDUP_REMOVED lines=10> */
.L_x_109:
[----:B------:R-:W-:Y:S05]  /*3b50*/  BSYNC B1 ;  /* 0x0000000000017941 */ /* 0x000fea0003800000 */
.L_x_108:
        /* <DEDUP_REMOVED lines=9> */
.L_x_111:
[----:B------:R-:W-:Y:S05]  /*3bf0*/  BSYNC B1 ;  /* 0x0000000000017941 */ /* 0x000fea0003800000 */
.L_x_110:
        /* <DEDUP_REMOVED lines=9> */
.L_x_113:
[----:B------:R-:W-:Y:S05]  /*3c90*/  BSYNC B1 ;  /* 0x0000000000017941 */ /* 0x000fea0003800000 */
.L_x_112:
        /* <DEDUP_REMOVED lines=10> */
.L_x_115:
[----:B------:R-:W-:Y:S05]  /*3d40*/  BSYNC B1 ;  /* 0x0000000000017941 */ /* 0x000fea0003800000 */
.L_x_114:
        /* <DEDUP_REMOVED lines=10> */
.L_x_117:
[----:B------:R-:W-:Y:S05]  /*3df0*/  BSYNC B1 ;  /* 0x0000000000017941 */ /* 0x000fea0003800000 */
.L_x_116:
        /* <DEDUP_REMOVED lines=9> */
.L_x_119:
[----:B------:R-:W-:Y:S05]  /*3e90*/  BSYNC B1 ;  /* 0x0000000000017941 */ /* 0x000fea0003800000 */
.L_x_118:
        /* <DEDUP_REMOVED lines=9> */
.L_x_121:
[----:B------:R-:W-:Y:S05]  /*3f30*/  BSYNC B1 ;  /* 0x0000000000017941 */ /* 0x000fea0003800000 */
.L_x_120:
        /* <DEDUP_REMOVED lines=10> */
.L_x_123:
[----:B------:R-:W-:Y:S05]  /*3fe0*/  BSYNC B1 ;  /* 0x0000000000017941 */ /* 0x000fea0003800000 */
.L_x_122:
        /* <DEDUP_REMOVED lines=10> */
.L_x_125:
[----:B------:R-:W-:Y:S05]  /*4090*/  BSYNC B1 ;  /* 0x0000000000017941 */ /* 0x000fea0003800000 */
.L_x_124:
        /* <DEDUP_REMOVED lines=9> */
.L_x_127:
[----:B------:R-:W-:Y:S05]  /*4130*/  BSYNC B1 ;  /* 0x0000000000017941 */ /* 0x000fea0003800000 */
.L_x_126:
        /* <DEDUP_REMOVED lines=9> */
.L_x_129:
[----:B------:R-:W-:Y:S05]  /*41d0*/  BSYNC B1 ;  /* 0x0000000000017941 */ /* 0x000fea0003800000 */
.L_x_128:
        /* <DEDUP_REMOVED lines=10> */
.L_x_131:
[----:B------:R-:W-:Y:S05]  /*4280*/  BSYNC B1 ;  /* 0x0000000000017941 */ /* 0x000fea0003800000 */
.L_x_130:
        /* <DEDUP_REMOVED lines=10> */
.L_x_133:
[----:B------:R-:W-:Y:S05]  /*4330*/  BSYNC B1 ;  /* 0x0000000000017941 */ /* 0x000fea0003800000 */
.L_x_132:
        /* <DEDUP_REMOVED lines=9> */
.L_x_135:
[----:B------:R-:W-:Y:S05]  /*43d0*/  BSYNC B1 ;  /* 0x0000000000017941 */ /* 0x000fea0003800000 */
.L_x_134:
        /* <DEDUP_REMOVED lines=9> */
.L_x_137:
[----:B------:R-:W-:Y:S05]  /*4470*/  BSYNC B1 ;  /* 0x0000000000017941 */ /* 0x000fea0003800000 */
.L_x_136:
        /* <DEDUP_REMOVED lines=10> */
.L_x_139:
[----:B------:R-:W-:Y:S05]  /*4520*/  BSYNC B1 ;  /* 0x0000000000017941 */ /* 0x000fea0003800000 */
.L_x_138:
        /* <DEDUP_REMOVED lines=10> */
.L_x_141:
[----:B------:R-:W-:Y:S05]  /*45d0*/  BSYNC B1 ;  /* 0x0000000000017941 */ /* 0x000fea0003800000 */
.L_x_140:
        /* <DEDUP_REMOVED lines=9> */
.L_x_143:
[----:B------:R-:W-:Y:S05]  /*4670*/  BSYNC B1 ;  /* 0x0000000000017941 */ /* 0x000fea0003800000 */
.L_x_142:
        /* <DEDUP_REMOVED lines=9> */
.L_x_145:
[----:B------:R-:W-:Y:S05]  /*4710*/  BSYNC B1 ;  /* 0x0000000000017941 */ /* 0x000fea0003800000 */
.L_x_144:
        /* <DEDUP_REMOVED lines=10> */
.L_x_147:
[----:B------:R-:W-:Y:S05]  /*47c0*/  BSYNC B1 ;  /* 0x0000000000017941 */ /* 0x000fea0003800000 */
.L_x_146:
        /* <DEDUP_REMOVED lines=10> */
.L_x_149:
[----:B------:R-:W-:Y:S05]  /*4870*/  BSYNC B1 ;  /* 0x0000000000017941 */ /* 0x000fea0003800000 */
.L_x_148:
        /* <DEDUP_REMOVED lines=9> */
.L_x_151:
[----:B------:R-:W-:Y:S05]  /*4910*/  BSYNC B1 ;  /* 0x0000000000017941 */ /* 0x000fea0003800000 */
.L_x_150:
        /* <DEDUP_REMOVED lines=9> */
.L_x_153:
[----:B------:R-:W-:Y:S05]  /*49b0*/  BSYNC B1 ;  /* 0x0000000000017941 */ /* 0x000fea0003800000 */
.L_x_152:
        /* <DEDUP_REMOVED lines=10> */
.L_x_155:
[----:B------:R-:W-:Y:S05]  /*4a60*/  BSYNC B1 ;  /* 0x0000000000017941 */ /* 0x000fea0003800000 */
.L_x_154:
        /* <DEDUP_REMOVED lines=10> */
.L_x_157:
[----:B------:R-:W-:Y:S05]  /*4b10*/  BSYNC B1 ;  /* 0x0000000000017941 */ /* 0x000fea0003800000 */
.L_x_156:
        /* <DEDUP_REMOVED lines=9> */
.L_x_159:
[----:B------:R-:W-:Y:S05]  /*4bb0*/  BSYNC B1 ;  /* 0x0000000000017941 */ /* 0x000fea0003800000 */
.L_x_158:
        /* <DEDUP_REMOVED lines=9> */
.L_x_161:
[----:B------:R-:W-:Y:S05]  /*4c50*/  BSYNC B1 ;  /* 0x0000000000017941 */ /* 0x000fea0003800000 */
.L_x_160:
        /* <DEDUP_REMOVED lines=10> */
.L_x_163:
[----:B------:R-:W-:Y:S05]  /*4d00*/  BSYNC B1 ;  /* 0x0000000000017941 */ /* 0x000fea0003800000 */
.L_x_162:
        /* <DEDUP_REMOVED lines=10> */
.L_x_165:
[----:B------:R-:W-:Y:S05]  /*4db0*/  BSYNC B1 ;  /* 0x0000000000017941 */ /* 0x000fea0003800000 */
.L_x_164:
        /* <DEDUP_REMOVED lines=9> */
.L_x_167:
[----:B------:R-:W-:Y:S05]  /*4e50*/  BSYNC B1 ;  /* 0x0000000000017941 */ /* 0x000fea0003800000 */
.L_x_166:
        /* <DEDUP_REMOVED lines=9> */
.L_x_169:
[----:B------:R-:W-:Y:S05]  /*4ef0*/  BSYNC B1 ;  /* 0x0000000000017941 */ /* 0x000fea0003800000 */
.L_x_168:
        /* <DEDUP_REMOVED lines=10> */
.L_x_171:
[----:B------:R-:W-:Y:S05]  /*4fa0*/  BSYNC B1 ;  /* 0x0000000000017941 */ /* 0x000fea0003800000 */
.L_x_170:
        /* <DEDUP_REMOVED lines=10> */
.L_x_173:
[----:B------:R-:W-:Y:S05]  /*5050*/  BSYNC B1 ;  /* 0x0000000000017941 */ /* 0x000fea0003800000 */
.L_x_172:
        /* <DEDUP_REMOVED lines=9> */
.L_x_175:
[----:B------:R-:W-:Y:S05]  /*50f0*/  BSYNC B1 ;  /* 0x0000000000017941 */ /* 0x000fea0003800000 */
.L_x_174:
        /* <DEDUP_REMOVED lines=9> */
.L_x_177:
[----:B------:R-:W-:Y:S05]  /*5190*/  BSYNC B1 ;  /* 0x0000000000017941 */ /* 0x000fea0003800000 */
.L_x_176:
        /* <DEDUP_REMOVED lines=10> */
.L_x_179:
[----:B------:R-:W-:Y:S05]  /*5240*/  BSYNC B1 ;  /* 0x0000000000017941 */ /* 0x000fea0003800000 */
.L_x_178:
        /* <DEDUP_REMOVED lines=10> */
.L_x_181:
[----:B------:R-:W-:Y:S05]  /*52f0*/  BSYNC B1 ;  /* 0x0000000000017941 */ /* 0x000fea0003800000 */
.L_x_180:
        /* <DEDUP_REMOVED lines=9> */
.L_x_183:
[----:B------:R-:W-:Y:S05]  /*5390*/  BSYNC B1 ;  /* 0x0000000000017941 */ /* 0x000fea0003800000 */
.L_x_182:
        /* <DEDUP_REMOVED lines=9> */
.L_x_185:
[----:B------:R-:W-:Y:S05]  /*5430*/  BSYNC B1 ;  /* 0x0000000000017941 */ /* 0x000fea0003800000 */
.L_x_184:
        /* <DEDUP_REMOVED lines=10> */
.L_x_187:
[----:B------:R-:W-:Y:S05]  /*54e0*/  BSYNC B1 ;  /* 0x0000000000017941 */ /* 0x000fea0003800000 */
.L_x_186:
        /* <DEDUP_REMOVED lines=10> */
.L_x_189:
[----:B------:R-:W-:Y:S05]  /*5590*/  BSYNC B1 ;  /* 0x0000000000017941 */ /* 0x000fea0003800000 */
.L_x_188:
        /* <DEDUP_REMOVED lines=9> */
.L_x_191:
[----:B------:R-:W-:Y:S05]  /*5630*/  BSYNC B1 ;  /* 0x0000000000017941 */ /* 0x000fea0003800000 */
.L_x_190:
        /* <DEDUP_REMOVED lines=9> */
.L_x_193:
[----:B------:R-:W-:Y:S05]  /*56d0*/  BSYNC B1 ;  /* 0x0000000000017941 */ /* 0x000fea0003800000 */
.L_x_192:
        /* <DEDUP_REMOVED lines=10> */
.L_x_195:
[----:B------:R-:W-:Y:S05]  /*5780*/  BSYNC B1 ;  /* 0x0000000000017941 */ /* 0x000fea0003800000 */
.L_x_194:
        /* <DEDUP_REMOVED lines=10> */
.L_x_197:
[----:B------:R-:W-:Y:S05]  /*5830*/  BSYNC B1 ;  /* 0x0000000000017941 */ /* 0x000fea0003800000 */
.L_x_196:
        /* <DEDUP_REMOVED lines=9> */
.L_x_199:
[----:B------:R-:W-:Y:S05]  /*58d0*/  BSYNC B1 ;  /* 0x0000000000017941 */ /* 0x000fea0003800000 */
.L_x_198:
        /* <DEDUP_REMOVED lines=9> */
.L_x_201:
[----:B------:R-:W-:Y:S05]  /*5970*/  BSYNC B1 ;  /* 0x0000000000017941 */ /* 0x000fea0003800000 */
.L_x_200:
        /* <DEDUP_REMOVED lines=10> */
.L_x_203:
[----:B------:R-:W-:Y:S05]  /*5a20*/  BSYNC B1 ;  /* 0x0000000000017941 */ /* 0x000fea0003800000 */
.L_x_202:
        /* <DEDUP_REMOVED lines=10> */
.L_x_205:
[----:B------:R-:W-:Y:S05]  /*5ad0*/  BSYNC B1 ;  /* 0x0000000000017941 */ /* 0x000fea0003800000 */
.L_x_204:
        /* <DEDUP_REMOVED lines=9> */
.L_x_207:
[----:B------:R-:W-:Y:S05]  /*5b70*/  BSYNC B1 ;  /* 0x0000000000017941 */ /* 0x000fea0003800000 */
.L_x_206:
        /* <DEDUP_REMOVED lines=9> */
.L_x_209:
[----:B------:R-:W-:Y:S05]  /*5c10*/  BSYNC B1 ;  /* 0x0000000000017941 */ /* 0x000fea0003800000 */
.L_x_208:
        /* <DEDUP_REMOVED lines=10> */
.L_x_211:
[----:B------:R-:W-:Y:S05]  /*5cc0*/  BSYNC B1 ;  /* 0x0000000000017941 */ /* 0x000fea0003800000 */
.L_x_210:
        /* <DEDUP_REMOVED lines=10> */
.L_x_213:
[----:B------:R-:W-:Y:S05]  /*5d70*/  BSYNC B1 ;  /* 0x0000000000017941 */ /* 0x000fea0003800000 */
.L_x_212:
        /* <DEDUP_REMOVED lines=9> */
.L_x_215:
[----:B------:R-:W-:Y:S05]  /*5e10*/  BSYNC B1 ;  /* 0x0000000000017941 */ /* 0x000fea0003800000 */
.L_x_214:
        /* <DEDUP_REMOVED lines=9> */
.L_x_217:
[----:B------:R-:W-:Y:S05]  /*5eb0*/  BSYNC B1 ;  /* 0x0000000000017941 */ /* 0x000fea0003800000 */
.L_x_216:
        /* <DEDUP_REMOVED lines=10> */
.L_x_219:
[----:B------:R-:W-:Y:S05]  /*5f60*/  BSYNC B1 ;  /* 0x0000000000017941 */ /* 0x000fea0003800000 */
.L_x_218:
        /* <DEDUP_REMOVED lines=10> */
.L_x_221:
[----:B------:R-:W-:Y:S05]  /*6010*/  BSYNC B1 ;  /* 0x0000000000017941 */ /* 0x000fea0003800000 */
.L_x_220:
        /* <DEDUP_REMOVED lines=9> */
.L_x_223:
[----:B------:R-:W-:Y:S05]  /*60b0*/  BSYNC B1 ;  /* 0x0000000000017941 */ /* 0x000fea0003800000 */
.L_x_222:
        /* <DEDUP_REMOVED lines=9> */
.L_x_225:
[----:B------:R-:W-:Y:S05]  /*6150*/  BSYNC B1 ;  /* 0x0000000000017941 */ /* 0x000fea0003800000 */
.L_x_224:
        /* <DEDUP_REMOVED lines=10> */
.L_x_227:
[----:B------:R-:W-:Y:S05]  /*6200*/  BSYNC B1 ;  /* 0x0000000000017941 */ /* 0x000fea0003800000 */
.L_x_226:
        /* <DEDUP_REMOVED lines=10> */
.L_x_229:
[----:B------:R-:W-:Y:S05]  /*62b0*/  BSYNC B1 ;  /* 0x0000000000017941 */ /* 0x000fea0003800000 */
.L_x_228:
        /* <DEDUP_REMOVED lines=9> */
.L_x_231:
[----:B------:R-:W-:Y:S05]  /*6350*/  BSYNC B1 ;  /* 0x0000000000017941 */ /* 0x000fea0003800000 */
.L_x_230:
        /* <DEDUP_REMOVED lines=9> */
.L_x_233:
[----:B------:R-:W-:Y:S05]  /*63f0*/  BSYNC B1 ;  /* 0x0000000000017941 */ /* 0x000fea0003800000 */
.L_x_232:
        /* <DEDUP_REMOVED lines=10> */
.L_x_235:
[----:B------:R-:W-:Y:S05]  /*64a0*/  BSYNC B1 ;  /* 0x0000000000017941 */ /* 0x000fea0003800000 */
.L_x_234:
        /* <DEDUP_REMOVED lines=10> */
.L_x_237:
[----:B------:R-:W-:Y:S05]  /*6550*/  BSYNC B1 ;  /* 0x0000000000017941 */ /* 0x000fea0003800000 */
.L_x_236:
        /* <DEDUP_REMOVED lines=9> */
.L_x_239:
[----:B------:R-:W-:Y:S05]  /*65f0*/  BSYNC B1 ;  /* 0x0000000000017941 */ /* 0x000fea0003800000 */
.L_x_238:
        /* <DEDUP_REMOVED lines=9> */
.L_x_241:
[----:B------:R-:W-:Y:S05]  /*6690*/  BSYNC B1 ;  /* 0x0000000000017941 */ /* 0x000fea0003800000 */
.L_x_240:
        /* <DEDUP_REMOVED lines=10> */
.L_x_243:
[----:B------:R-:W-:Y:S05]  /*6740*/  BSYNC B1 ;  /* 0x0000000000017941 */ /* 0x000fea0003800000 */
.L_x_242:
        /* <DEDUP_REMOVED lines=10> */
.L_x_245:
[----:B------:R-:W-:Y:S05]  /*67f0*/  BSYNC B1 ;  /* 0x0000000000017941 */ /* 0x000fea0003800000 */
.L_x_244:
        /* <DEDUP_REMOVED lines=9> */
.L_x_247:
[----:B------:R-:W-:Y:S05]  /*6890*/  BSYNC B1 ;  /* 0x0000000000017941 */ /* 0x000fea0003800000 */
.L_x_246:
        /* <DEDUP_REMOVED lines=9> */
.L_x_249:
[----:B------:R-:W-:Y:S05]  /*6930*/  BSYNC B1 ;  /* 0x0000000000017941 */ /* 0x000fea0003800000 */
.L_x_248:
        /* <DEDUP_REMOVED lines=10> */
.L_x_251:
[----:B------:R-:W-:Y:S05]  /*69e0*/  BSYNC B1 ;  /* 0x0000000000017941 */ /* 0x000fea0003800000 */
.L_x_250:
        /* <DEDUP_REMOVED lines=10> */
.L_x_253:
[----:B------:R-:W-:Y:S05]  /*6a90*/  BSYNC B1 ;  /* 0x0000000000017941 */ /* 0x000fea0003800000 */
.L_x_252:
        /* <DEDUP_REMOVED lines=9> */
.L_x_255:
[----:B------:R-:W-:Y:S05]  /*6b30*/  BSYNC B1 ;  /* 0x0000000000017941 */ /* 0x000fea0003800000 */
.L_x_254:
        /* <DEDUP_REMOVED lines=9> */
.L_x_257:
[----:B------:R-:W-:Y:S05]  /*6bd0*/  BSYNC B1 ;  /* 0x0000000000017941 */ /* 0x000fea0003800000 */
.L_x_256:
        /* <DEDUP_REMOVED lines=10> */
.L_x_259:
[----:B------:R-:W-:Y:S05]  /*6c80*/  BSYNC B1 ;  /* 0x0000000000017941 */ /* 0x000fea0003800000 */
.L_x_258:
        /* <DEDUP_REMOVED lines=10> */
.L_x_261:
[----:B------:R-:W-:Y:S05]  /*6d30*/  BSYNC B1 ;  /* 0x0000000000017941 */ /* 0x000fea0003800000 */
.L_x_260:
        /* <DEDUP_REMOVED lines=9> */
.L_x_263:
[----:B------:R-:W-:Y:S05]  /*6dd0*/  BSYNC B1 ;  /* 0x0000000000017941 */ /* 0x000fea0003800000 */
.L_x_262:
        /* <DEDUP_REMOVED lines=9> */
.L_x_265:
[----:B------:R-:W-:Y:S05]  /*6e70*/  BSYNC B1 ;  /* 0x0000000000017941 */ /* 0x000fea0003800000 */
.L_x_264:
        /* <DEDUP_REMOVED lines=10> */
.L_x_267:
[----:B------:R-:W-:Y:S05]  /*6f20*/  BSYNC B1 ;  /* 0x0000000000017941 */ /* 0x000fea0003800000 */
.L_x_266:
        /* <DEDUP_REMOVED lines=10> */
.L_x_269:
[----:B------:R-:W-:Y:S05]  /*6fd0*/  BSYNC B1 ;  /* 0x0000000000017941 */ /* 0x000fea0003800000 */
.L_x_268:
        /* <DEDUP_REMOVED lines=9> */
.L_x_271:
[----:B------:R-:W-:Y:S05]  /*7070*/  BSYNC B1 ;  /* 0x0000000000017941 */ /* 0x000fea0003800000 */
.L_x_270:
        /* <DEDUP_REMOVED lines=9> */
.L_x_273:
[----:B------:R-:W-:Y:S05]  /*7110*/  BSYNC B1 ;  /* 0x0000000000017941 */ /* 0x000fea0003800000 */
.L_x_272:
        /* <DEDUP_REMOVED lines=10> */
.L_x_275:
[----:B------:R-:W-:Y:S05]  /*71c0*/  BSYNC B1 ;  /* 0x0000000000017941 */ /* 0x000fea0003800000 */
.L_x_274:
        /* <DEDUP_REMOVED lines=10> */
.L_x_277:
[----:B------:R-:W-:Y:S05]  /*7270*/  BSYNC B1 ;  /* 0x0000000000017941 */ /* 0x000fea0003800000 */
.L_x_276:
[----:B01--45:R-:W-:Y:S01]  /*7280*/  IMAD.U32 R6, R152, 0x10000, RZ ;  /* 0x0001000098067824 */ /* 0x033fe200078e00ff */
        /* <DEDUP_REMOVED lines=8> */
.L_x_279:
[----:B------:R-:W-:Y:S05]  /*7310*/  BSYNC B1 ;  /* 0x0000000000017941 */ /* 0x000fea0003800000 */
.L_x_278:
[----:B0-2--5:R-:W-:Y:S01]  /*7320*/  IMAD.U32 R4, R152, 0x10000, RZ ;  /* 0x0001000098047824 */ /* 0x025fe200078e00ff */
[----:B------:R-:W-:Y:S01]  /*7330*/  ISETP.GT.AND P0, PT, R0, 0x8, P0 ;  /* 0x000000080000780c */ /* 0x000fe20000704270 */
[----:B------:R-:W-:Y:S01]  /*7340*/  @P1 IMAD.MOV.U32 R5, RZ, RZ, R11 ;  /* 0x000000ffff051224 */ /* 0x000fe200078e000b */
[----:B------:R-:W-:Y:S01]  /*7350*/  BSSY B1, `(.L_x_280) ;  /* 0x0000008000017945 */ /* 0x000fe20003800000 */
[----:B------:R-:W-:Y:S01]  /*7360*/  FMUL R3, R4, R155 ;  /* 0x0000009b04037220 */ /* 0x000fe20000400000 */
[----:B------:R-:W-:-:S03]  /*7370*/  @P1 IMAD.MOV.U32 R4, RZ, RZ, R10 ;  /* 0x000000ffff041224 */ /* 0x000fc600078e000a */
[----:B------:R-:W-:-:S05]  /*7380*/  FFMA R3, R150, R154, R3 ;  /* 0x0000009a96037223 */ /* 0x000fca0000000003 */
[----:B------:R-:W-:-:S05]  /*7390*/  F2FP.BF16.F32.PACK_AB R3, RZ, R3 ;  /* 0x00000003ff03723e */ /* 0x000fca00000010ff */
[----:B------:R0:W-:Y:S01]  /*73a0*/  @P1 STG.E.U16 desc[UR36][R4.64+0x1f0], R3 ;  /* 0x0001f00304001986 */ /* 0x0001e2000c101524 */
[----:B------:R-:W-:Y:S05]  /*73b0*/  @!P0 BRA `(.L_x_281) ;  /* 0x0000000000048947 */ /* 0x000fea0003800000 */
[----:B------:R2:W5:Y:S02]  /*73c0*/  LDG.E.LTC128B.U16 R152, desc[UR36][R8.64+0x1f2] ;  /* 0x0001f22408987981 */ /* 0x000564000c1e1520 */
.L_x_281:
[----:B------:R-:W-:Y:S05]  /*73d0*/  BSYNC B1 ;  /* 0x0000000000017941 */ /* 0x000fea0003800000 */
.L_x_280:
[----:B------:R-:W-:Y:S05]  /*73e0*/  @!P0 BRA `(.L_x_282) ;  /* 0x0000002400308947 */ /* 0x000fea0003800000 */
[----:B-----5:R-:W-:-:S04]  /*73f0*/  IMAD.U32 R152, R152, 0x10000, RZ ;  /* 0x0001000098987824 */ /* 0x020fc800078e00ff */
[----:B------:R-:W-:-:S04]  /*7400*/  FMUL R152, R152, R155 ;  /* 0x0000009b98987220 */ /* 0x000fc80000400000 */
[----:B------:R-:W-:-:S05]  /*7410*/  FFMA R152, R151, R154, R152 ;  /* 0x0000009a97987223 */ /* 0x000fca0000000098 */
[----:B------:R-:W-:-:S05]  /*7420*/  F2FP.BF16.F32.PACK_AB R152, RZ, R152 ;  /* 0x00000098ff98723e */ /* 0x000fca00000010ff */
[----:B------:R4:W-:Y:S01]  /*7430*/  STG.E.U16 desc[UR36][R10.64+0x1f2], R152 ;  /* 0x0001f2980a007986 */ /* 0x0009e2000c101524 */
[----:B------:R-:W-:Y:S05]  /*7440*/  BRA `(.L_x_282) ;  /* 0x0000002400187947 */ /* 0x000fea0003800000 */
.L_x_29:
[----:B------:R-:W-:Y:S01]  /*7450*/  ISETP.GT.AND P0, PT, R3, 0x1, PT ;  /* 0x000000010300780c */ /* 0x000fe20003f04270 */
[----:B------:R-:W-:Y:S01]  /*7460*/  ULDC.64 UR4, c[0x0][0x5c0] ;  /* 0x0001700000047ab9 */ /* 0x000fe20000000a00 */
[-C--:B------:R-:W-:Y:S01]  /*7470*/  FMUL R24, R24, R154.reuse ;  /* 0x0000009a18187220 */ /* 0x080fe20000400000 */
[-C--:B------:R-:W-:Y:S01]  /*7480*/  FMUL R25, R25, R154.reuse ;  /* 0x0000009a19197220 */ /* 0x080fe20000400000 */
[----:B------:R-:W-:Y:S01]  /*7490*/  ISETP.GT.AND P3, PT, R0, RZ, P0 ;  /* 0x000000ff0000720c */ /* 0x000fe20000764270 */
[-C--:B------:R-:W-:Y:S01]  /*74a0*/  FMUL R26, R26, R154.reuse ;  /* 0x0000009a1a1a7220 */ /* 0x080fe20000400000 */
[----:B------:R-:W-:Y:S01]  /*74b0*/  LEA R4, P4, R160, UR4, 0x1 ;  /* 0x00000004a0047c11 */ /* 0x000fe2000f8808ff */
[----:B------:R-:W-:Y:S01]  /*74c0*/  FMUL R27, R27, R154 ;  /* 0x0000009a1b1b7220 */ /* 0x000fe20000400000 */
[----:B------:R-:W-:Y:S01]  /*74d0*/  F2FP.BF16.F32.PACK_AB R24, RZ, R24 ;  /* 0x00000018ff18723e */ /* 0x000fe200000010ff */
[-C--:B------:R-:W-:Y:S01]  /*74e0*/  FMUL R28, R28, R154.reuse ;  /* 0x0000009a1c1c7220 */ /* 0x080fe20000400000 */
[----:B------:R-:W-:Y:S01]  /*74f0*/  LEA.HI.X R5, R160, UR5, R169, 0x1, P4 ;  /* 0x00000005a0057c11 */ /* 0x000fe2000a0f0ca9 */
[-C--:B------:R-:W-:Y:S01]  /*7500*/  FMUL R29, R29, R154.reuse ;  /* 0x0000009a1d1d7220 */ /* 0x080fe20000400000 */
[----:B------:R-:W-:Y:S01]  /*7510*/  F2FP.BF16.F32.PACK_AB R25, RZ, R25 ;  /* 0x00000019ff19723e */ /* 0x000fe200000010ff */
[-C--:B------:R-:W-:Y:S01]  /*7520*/  FMUL R30, R30, R154.reuse ;  /* 0x0000009a1e1e7220 */ /* 0x080fe20000400000 */
[----:B------:R-:W-:Y:S01]  /*7530*/  SHF.L.U64.HI R11, R10, 0x4, R11 ;  /* 0x000000040a0b7819 */ /* 0x000fe2000001020b */
[----:B------:R-:W-:Y:S01]  /*7540*/  @P1 STG.E.U16 desc[UR36][R4.64], R24 ;  /* 0x0000001804001986 */ /* 0x000fe2000c101524 */
[----:B------:R-:W-:Y:S01]  /*7550*/  ISETP.GT.AND P1, PT, R3, 0x8, PT ;  /* 0x000000080300780c */ /* 0x000fe20003f24270 */
[----:B------:R-:W-:Y:S01]  /*7560*/  FMUL R31, R31, R154 ;  /* 0x0000009a1f1f7220 */ /* 0x000fe20000400000 */
[----:B------:R-:W-:Y:S01]  /*7570*/  ISETP.GT.AND P4, PT, R0, 0x8, P0 ;  /* 0x000000080000780c */ /* 0x000fe20000784270 */
[----:B------:R-:W-:Y:S01]  /*7580*/  @P3 STG.E.U16 desc[UR36][R4.64+0x2], R25 ;  /* 0x0000021904003986 */ /* 0x000fe2000c101524 */
[----:B------:R-:W-:Y:S01]  /*7590*/  LEA R6, P3, R10, R4, 0x4 ;  /* 0x000000040a067211 */ /* 0x000fe200078620ff */
[-C--:B------:R-:W-:Y:S01]  /*75a0*/  FMUL R32, R32, R154.reuse ;  /* 0x0000009a20207220 */ /* 0x080fe20000400000 */
[C---:B------:R-:W-:Y:S01]  /*75b0*/  ISETP.GT.AND P2, PT, R0.reuse, 0x8, P2 ;  /* 0x000000080000780c */ /* 0x040fe20001744270 */
[-C--:B------:R-:W-:Y:S01]  /*75c0*/  FMUL R33, R33, R154.reuse ;  /* 0x0000009a21217220 */ /* 0x080fe20000400000 */
[----:B------:R-:W-:Y:S01]  /*75d0*/  ISETP.GT.AND P0, PT, R3, 0x9, PT ;  /* 0x000000090300780c */ /* 0x000fe20003f04270 */
[----:B------:R-:W-:Y:S01]  /*75e0*/  IMAD.X R7, R11, 0x1, R5, P3 ;  /* 0x000000010b077824 */ /* 0x000fe200018e0605 */
[----:B------:R-:W-:Y:S01]  /*75f0*/  ISETP.GT.AND P5, PT, R0, RZ, P1 ;  /* 0x000000ff0000720c */ /* 0x000fe20000fa4270 */
[-C--:B------:R-:W-:Y:S01]  /*7600*/  FMUL R34, R34, R154.reuse ;  /* 0x0000009a22227220 */ /* 0x080fe20000400000 */
[----:B------:R-:W-:Y:S01]  /*7610*/  ISETP.GT.AND P3, PT, R0, RZ, P0 ;  /* 0x000000ff0000720c */ /* 0x000fe20000764270 */
[----:B------:R-:W-:Y:S01]  /*7620*/  FMUL R35, R35, R154 ;  /* 0x0000009a23237220 */ /* 0x000fe20000400000 */
[----:B------:R-:W-:Y:S01]  /*7630*/  F2FP.BF16.F32.PACK_AB R26, RZ, R26 ;  /* 0x0000001aff1a723e */ /* 0x000fe200000010ff */
[-C--:B------:R-:W-:Y:S01]  /*7640*/  FMUL R36, R36, R154.reuse ;  /* 0x0000009a24247220 */ /* 0x080fe20000400000 */
[----:B------:R-:W-:Y:S01]  /*7650*/  F2FP.BF16.F32.PACK_AB R27, RZ, R27 ;  /* 0x0000001bff1b723e */ /* 0x000fe200000010ff */
[----:B------:R-:W-:Y:S01]  /*7660*/  FMUL R37, R37, R154 ;  /* 0x0000009a25257220 */ /* 0x000fe20000400000 */
[----:B------:R-:W-:Y:S01]  /*7670*/  F2FP.BF16.F32.PACK_AB R28, RZ, R28 ;  /* 0x0000001cff1c723e */ /* 0x000fe200000010ff */
[----:B------:R-:W-:Y:S01]  /*7680*/  @P2 STG.E.U16 desc[UR36][R6.64], R26 ;  /* 0x0000001a06002986 */ /* 0x000fe2000c101524 */
[----:B------:R-:W-:Y:S01]  /*7690*/  F2FP.BF16.F32.PACK_AB R29, RZ, R29 ;  /* 0x0000001dff1d723e */ /* 0x000fe200000010ff */
[-C--:B------:R-:W-:Y:S01]  /*76a0*/  FMUL R38, R38, R154.reuse ;  /* 0x0000009a26267220 */ /* 0x080fe20000400000 */
[C---:B------:R-:W-:Y:S01]  /*76b0*/  ISETP.GT.AND P2, PT, R0.reuse, 0x8, P1 ;  /* 0x000000080000780c */ /* 0x040fe20000f44270 */
[----:B------:R-:W-:Y:S01]  /*76c0*/  @P4 STG.E.U16 desc[UR36][R6.64+0x2], R27 ;  /* 0x0000021b06004986 */ /* 0x000fe2000c101524 */
[----:B------:R-:W-:Y:S01]  /*76d0*/  ISETP.GT.AND P1, PT, R3, 0x10, PT ;  /* 0x000000100300780c */ /* 0x000fe20003f24270 */
[----:B------:R-:W-:Y:S01]  /*76e0*/  FMUL R39, R39, R154 ;  /* 0x0000009a27277220 */ /* 0x000fe20000400000 */
[----:B------:R-:W-:Y:S01]  /*76f0*/  F2FP.BF16.F32.PACK_AB R30, RZ, R30 ;  /* 0x0000001eff1e723e */ /* 0x000fe200000010ff */
[----:B------:R-:W-:Y:S01]  /*7700*/  @P5 STG.E.U16 desc[UR36][R4.64+0x10], R28 ;  /* 0x0000101c04005986 */ /* 0x000fe2000c101524 */
[----:B------:R-:W-:Y:S01]  /*7710*/  ISETP.GT.AND P4, PT, R0, RZ, P1 ;  /* 0x000000ff0000720c */ /* 0x000fe20000f84270 */
[-C--:B------:R-:W-:Y:S01]  /*7720*/  FMUL R40, R40, R154.reuse ;  /* 0x0000009a28287220 */ /* 0x080fe20000400000 */
[----:B------:R-:W-:Y:S01]  /*7730*/  F2FP.BF16.F32.PACK_AB R31, RZ, R31 ;  /* 0x0000001fff1f723e */ /* 0x000fe200000010ff */
[----:B------:R-:W-:Y:S01]  /*7740*/  @P3 STG.E.U16 desc[UR36][R4.64+0x12], R29 ;  /* 0x0000121d04003986 */ /* 0x000fe2000c101524 */
[----:B------:R-:W-:Y:S01]  /*7750*/  ISETP.GT.AND P3, PT, R0, 0x8, P0 ;  /* 0x000000080000780c */ /* 0x000fe20000764270 */
[----:B------:R-:W-:Y:S01]  /*7760*/  FMUL R41, R41, R154 ;  /* 0x0000009a29297220 */ /* 0x000fe20000400000 */
[----:B------:R-:W-:Y:S01]  /*7770*/  ISETP.GT.AND P0, PT, R3, 0x11, PT ;  /* 0x000000110300780c */ /* 0x000fe20003f04270 */
[----:B------:R-:W-:Y:S01]  /*7780*/  @P2 STG.E.U16 desc[UR36][R6.64+0x10], R30 ;  /* 0x0000101e06002986 */ /* 0x000fe2000c101524 */
[----:B------:R-:W-:Y:S01]  /*7790*/  F2FP.BF16.F32.PACK_AB R32, RZ, R32 ;  /* 0x00000020ff20723e */ /* 0x000fe200000010ff */
[-C--:B------:R-:W-:Y:S01]  /*77a0*/  FMUL R42, R42, R154.reuse ;  /* 0x0000009a2a2a7220 */ /* 0x080fe20000400000 */
[C---:B------:R-:W-:Y:S01]  /*77b0*/  ISETP.GT.AND P5, PT, R0.reuse, RZ, P0 ;  /* 0x000000ff0000720c */ /* 0x040fe200007a4270 */
[-C--:B------:R-:W-:Y:S01]  /*77c0*/  FMUL R43, R43, R154.reuse ;  /* 0x0000009a2b2b7220 */ /* 0x080fe20000400000 */
[----:B------:R-:W-:Y:S01]  /*77d0*/  ISETP.GT.AND P2, PT, R0, 0x8, P1 ;  /* 0x000000080000780c */ /* 0x000fe20000f44270 */
[-C--:B------:R-:W-:Y:S01]  /*77e0*/  FMUL R44, R44, R154.reuse ;  /* 0x0000009a2c2c7220 */ /* 0x080fe20000400000 */
[----:B------:R-:W-:Y:S01]  /*77f0*/  ISETP.GT.AND P1, PT, R3, 0x18, PT ;  /* 0x000000180300780c */ /* 0x000fe20003f24270 */
[-C--:B------:R-:W-:Y:S01]  /*7800*/  FMUL R45, R45, R154.reuse ;  /* 0x0000009a2d2d7220 */ /* 0x080fe20000400000 */
[----:B------:R-:W-:Y:S01]  /*7810*/  F2FP.BF16.F32.PACK_AB R33, RZ, R33 ;  /* 0x00000021ff21723e */ /* 0x000fe200000010ff */
[----:B------:R-:W-:Y:S01]  /*7820*/  @P3 STG.E.U16 desc[UR36][R6.64+0x12], R31 ;  /* 0x0000121f06003986 */ /* 0x000fe2000c101524 */
[----:B------:R-:W-:Y:S01]  /*7830*/  ISETP.GT.AND P3, PT, R0, 0x8, P0 ;  /* 0x000000080000780c */ /* 0x000fe20000764270 */
[-C--:B------:R-:W-:Y:S01]  /*7840*/  FMUL R46, R46, R154.reuse ;  /* 0x0000009a2e2e7220 */ /* 0x080fe20000400000 */
[----:B------:R-:W-:Y:S01]  /*7850*/  ISETP.GT.AND P0, PT, R3, 0x19, PT ;  /* 0x000000190300780c */ /* 0x000fe20003f04270 */
[----:B------:R-:W-:Y:S01]  /*7860*/  @P4 STG.E.U16 desc[UR36][R4.64+0x20], R32 ;  /* 0x0000202004004986 */ /* 0x000fe2000c101524 */
[C---:B------:R-:W-:Y:S01]  /*7870*/  ISETP.GT.AND P4, PT, R0.reuse, RZ, P1 ;  /* 0x000000ff0000720c */ /* 0x040fe20000f84270 */
[----:B------:R-:W-:Y:S01]  /*7880*/  FMUL R47, R47, R154 ;  /* 0x0000009a2f2f7220 */ /* 0x000fe20000400000 */
[----:B------:R-:W-:Y:S01]  /*7890*/  F2FP.BF16.F32.PACK_AB R34, RZ, R34 ;  /* 0x00000022ff22723e */ /* 0x000fe200000010ff */
[----:B------:R-:W-:Y:S01]  /*78a0*/  @P5 STG.E.U16 desc[UR36][R4.64+0x22], R33 ;  /* 0x0000222104005986 */ /* 0x000fe2000c101524 */
[----:B------:R-:W-:Y:S01]  /*78b0*/  ISETP.GT.AND P5, PT, R0, RZ, P0 ;  /* 0x000000ff0000720c */ /* 0x000fe200007a4270 */
[----:B------:R-:W-:Y:S01]  /*78c0*/  FMUL R48, R48, R154 ;  /* 0x0000009a30307220 */ /* 0x000fe20000400000 */
[----:B------:R-:W-:Y:S01]  /*78d0*/  F2FP.BF16.F32.PACK_AB R35, RZ, R35 ;  /* 0x00000023ff23723e */ /* 0x000fe200000010ff */
[----:B------:R-:W-:Y:S01]  /*78e0*/  @P2 STG.E.U16 desc[UR36][R6.64+0x20], R34 ;  /* 0x0000202206002986 */ /* 0x000fe2000c101524 */
[----:B------:R-:W-:Y:S01]  /*78f0*/  F2FP.BF16.F32.PACK_AB R36, RZ, R36 ;  /* 0x00000024ff24723e */ /* 0x000fe200000010ff */
[-C--:B------:R-:W-:Y:S01]  /*7900*/  FMUL R49, R49, R154.reuse ;  /* 0x0000009a31317220 */ /* 0x080fe20000400000 */
[----:B------:R-:W-:Y:S01]  /*7910*/  ISETP.GT.AND P2, PT, R0, 0x8, P1 ;  /* 0x000000080000780c */ /* 0x000fe20000f44270 */
[----:B------:R-:W-:Y:S01]  /*7920*/  @P3 STG.E.U16 desc[UR36][R6.64+0x22], R35 ;  /* 0x0000222306003986 */ /* 0x000fe2000c101524 */
[----:B------:R-:W-:Y:S01]  /*7930*/  ISETP.GT.AND P1, PT, R3, 0x20, PT ;  /* 0x000000200300780c */ /* 0x000fe20003f24270 */
[-C--:B------:R-:W-:Y:S01]  /*7940*/  FMUL R50, R50, R154.reuse ;  /* 0x0000009a32327220 */ /* 0x080fe20000400000 */
[----:B------:R-:W-:Y:S01]  /*7950*/  F2FP.BF16.F32.PACK_AB R37, RZ, R37 ;  /* 0x00000025ff25723e */ /* 0x000fe200000010ff */
[----:B------:R-:W-:Y:S01]  /*7960*/  @P4 STG.E.U16 desc[UR36][R4.64+0x30], R36 ;  /* 0x0000302404004986 */ /* 0x000fe2000c101524 */
[C---:B------:R-:W-:Y:S01]  /*7970*/  ISETP.GT.AND P3, PT, R0.reuse, 0x8, P0 ;  /* 0x000000080000780c */ /* 0x040fe20000764270 */
[-C--:B------:R-:W-:Y:S01]  /*7980*/  FMUL R51, R51, R154.reuse ;  /* 0x0000009a33337220 */ /* 0x080fe20000400000 */
[----:B------:R-:W-:Y:S01]  /*7990*/  ISETP.GT.AND P0, PT, R3, 0x21, PT ;  /* 0x000000210300780c */ /* 0x000fe20003f04270 */
[----:B------:R-:W-:Y:S01]  /*79a0*/  @P5 STG.E.U16 desc[UR36][R4.64+0x32], R37 ;  /* 0x0000322504005986 */ /* 0x000fe2000c101524 */
[----:B------:R-:W-:Y:S01]  /*79b0*/  ISETP.GT.AND P4, PT, R0, RZ, P1 ;  /* 0x000000ff0000720c */ /* 0x000fe20000f84270 */
[----:B------:R-:W-:Y:S01]  /*79c0*/  FMUL R52, R52, R154 ;  /* 0x0000009a34347220 */ /* 0x000fe20000400000 */
[----:B------:R-:W-:Y:S01]  /*79d0*/  F2FP.BF16.F32.PACK_AB R38, RZ, R38 ;  /* 0x00000026ff26723e */ /* 0x000fe200000010ff */
[-C--:B------:R-:W-:Y:S01]  /*79e0*/  FMUL R53, R53, R154.reuse ;  /* 0x0000009a35357220 */ /* 0x080fe20000400000 */
        /* <DEDUP_REMOVED lines=325> */
[----:B------:R-:W-:Y:S01]  /*8e40*/  FMUL R151, R151, R154 ;  /* 0x0000009a97977220 */ /* 0x000fe20000400000 */
[----:B------:R-:W-:Y:S01]  /*8e50*/  ISETP.GT.AND P2, PT, R0, 0x8, P1 ;  /* 0x000000080000780c */ /* 0x000fe20000f44270 */
[----:B------:R-:W-:Y:S01]  /*8e60*/  @P3 STG.E.U16 desc[UR36][R6.64+0x132], R103 ;  /* 0x0001326706003986 */ /* 0x000fe2000c101524 */
[----:B------:R-:W-:-:S02]  /*8e70*/  ISETP.GT.AND P1, PT, R3, 0xa8, PT ;  /* 0x000000a80300780c */ /* 0x000fc40003f24270 */
[----:B------:R-:W-:Y:S01]  /*8e80*/  F2FP.BF16.F32.PACK_AB R105, RZ, R105 ;  /* 0x00000069ff69723e */ /* 0x000fe200000010ff */
[----:B------:R-:W-:Y:S01]  /*8e90*/  @P4 STG.E.U16 desc[UR36][R4.64+0x140], R104 ;  /* 0x0001406804004986 */ /* 0x000fe2000c101524 */
[C---:B------:R-:W-:Y:S02]  /*8ea0*/  ISETP.GT.AND P3, PT, R0.reuse, 0x8, P0 ;  /* 0x000000080000780c */ /* 0x040fe40000764270 */
[----:B------:R-:W-:Y:S01]  /*8eb0*/  ISETP.GT.AND P0, PT, R3, 0xa9, PT ;  /* 0x000000a90300780c */ /* 0x000fe20003f04270 */
[----:B------:R-:W-:Y:S01]  /*8ec0*/  @P5 STG.E.U16 desc[UR36][R4.64+0x142], R105 ;  /* 0x0001426904005986 */ /* 0x000fe2000c101524 */
[C---:B------:R-:W-:Y:S02]  /*8ed0*/  ISETP.GT.AND P4, PT, R0.reuse, RZ, P1 ;  /* 0x000000ff0000720c */ /* 0x040fe40000f84270 */
[----:B------:R-:W-:Y:S02]  /*8ee0*/  F2FP.BF16.F32.PACK_AB R106, RZ, R106 ;  /* 0x0000006aff6a723e */ /* 0x000fe400000010ff */
[----:B------:R-:W-:-:S02]  /*8ef0*/  ISETP.GT.AND P5, PT, R0, RZ, P0 ;  /* 0x000000ff0000720c */ /* 0x000fc400007a4270 */
[----:B------:R-:W-:Y:S01]  /*8f00*/  F2FP.BF16.F32.PACK_AB R107, RZ, R107 ;  /* 0x0000006bff6b723e */ /* 0x000fe200000010ff */
[----:B------:R-:W-:Y:S01]  /*8f10*/  @P2 STG.E.U16 desc[UR36][R6.64+0x140], R106 ;  /* 0x0001406a06002986 */ /* 0x000fe2000c101524 */
[----:B------:R-:W-:Y:S02]  /*8f20*/  F2FP.BF16.F32.PACK_AB R108, RZ, R108 ;  /* 0x0000006cff6c723e */ /* 0x000fe400000010ff */
[C---:B------:R-:W-:Y:S01]  /*8f30*/  ISETP.GT.AND P2, PT, R0.reuse, 0x8, P1 ;  /* 0x000000080000780c */ /* 0x040fe20000f44270 */
[----:B------:R-:W-:Y:S01]  /*8f40*/  @P3 STG.E.U16 desc[UR36][R6.64+0x142], R107 ;  /* 0x0001426b06003986 */ /* 0x000fe2000c101524 */
[----:B------:R-:W-:Y:S02]  /*8f50*/  ISETP.GT.AND P1, PT, R3, 0xb0, PT ;  /* 0x000000b00300780c */ /* 0x000fe40003f24270 */
[----:B------:R-:W-:Y:S01]  /*8f60*/  F2FP.BF16.F32.PACK_AB R109, RZ, R109 ;  /* 0x0000006dff6d723e */ /* 0x000fe200000010ff */
[----:B------:R-:W-:Y:S01]  /*8f70*/  @P4 STG.E.U16 desc[UR36][R4.64+0x150], R108 ;  /* 0x0001506c04004986 */ /* 0x000fe2000c101524 */
[----:B------:R-:W-:-:S02]  /*8f80*/  ISETP.GT.AND P3, PT, R0, 0x8, P0 ;  /* 0x000000080000780c */ /* 0x000fc40000764270 */
[----:B------:R-:W-:Y:S01]  /*8f90*/  ISETP.GT.AND P0, PT, R3, 0xb1, PT ;  /* 0x000000b10300780c */ /* 0x000fe20003f04270 */
[----:B------:R-:W-:Y:S01]  /*8fa0*/  @P5 STG.E.U16 desc[UR36][R4.64+0x152], R109 ;  /* 0x0001526d04005986 */ /* 0x000fe2000c101524 */
[C---:B------:R-:W-:Y:S02]  /*8fb0*/  ISETP.GT.AND P4, PT, R0.reuse, RZ, P1 ;  /* 0x000000ff0000720c */ /* 0x040fe40000f84270 */
[----:B------:R-:W-:Y:S02]  /*8fc0*/  F2FP.BF16.F32.PACK_AB R110, RZ, R110 ;  /* 0x0000006eff6e723e */ /* 0x000fe400000010ff */
[----:B------:R-:W-:Y:S02]  /*8fd0*/  ISETP.GT.AND P5, PT, R0, RZ, P0 ;  /* 0x000000ff0000720c */ /* 0x000fe400007a4270 */
[----:B------:R-:W-:Y:S01]  /*8fe0*/  F2FP.BF16.F32.PACK_AB R111, RZ, R111 ;  /* 0x0000006fff6f723e */ /* 0x000fe200000010ff */
[----:B------:R-:W-:Y:S01]  /*8ff0*/  @P2 STG.E.U16 desc[UR36][R6.64+0x150], R110 ;  /* 0x0001506e06002986 */ /* 0x000fe2000c101524 */
[----:B------:R-:W-:-:S02]  /*9000*/  F2FP.BF16.F32.PACK_AB R112, RZ, R112 ;  /* 0x00000070ff70723e */ /* 0x000fc400000010ff */
[C---:B------:R-:W-:Y:S01]  /*9010*/  ISETP.GT.AND P2, PT, R0.reuse, 0x8, P1 ;  /* 0x000000080000780c */ /* 0x040fe20000f44270 */
[----:B------:R-:W-:Y:S01]  /*9020*/  @P3 STG.E.U16 desc[UR36][R6.64+0x152], R111 ;  /* 0x0001526f06003986 */ /* 0x000fe2000c101524 */
[C---:B------:R-:W-:Y:S02]  /*9030*/  ISETP.GT.AND P1, PT, R3.reuse, 0xb8, PT ;  /* 0x000000b80300780c */ /* 0x040fe40003f24270 */
[----:B------:R-:W-:Y:S01]  /*9040*/  F2FP.BF16.F32.PACK_AB R113, RZ, R113 ;  /* 0x00000071ff71723e */ /* 0x000fe200000010ff */
[----:B------:R-:W-:Y:S01]  /*9050*/  @P4 STG.E.U16 desc[UR36][R4.64+0x160], R112 ;  /* 0x0001607004004986 */ /* 0x000fe2000c101524 */
[C---:B------:R-:W-:Y:S02]  /*9060*/  ISETP.GT.AND P3, PT, R0.reuse, 0x8, P0 ;  /* 0x000000080000780c */ /* 0x040fe40000764270 */
[----:B------:R-:W-:Y:S01]  /*9070*/  ISETP.GT.AND P0, PT, R3, 0xb9, PT ;  /* 0x000000b90300780c */ /* 0x000fe20003f04270 */
[----:B------:R-:W-:Y:S01]  /*9080*/  @P5 STG.E.U16 desc[UR36][R4.64+0x162], R113 ;  /* 0x0001627104005986 */ /* 0x000fe2000c101524 */
[----:B------:R-:W-:-:S02]  /*9090*/  ISETP.GT.AND P4, PT, R0, RZ, P1 ;  /* 0x000000ff0000720c */ /* 0x000fc40000f84270 */
[----:B------:R-:W-:Y:S02]  /*90a0*/  F2FP.BF16.F32.PACK_AB R114, RZ, R114 ;  /* 0x00000072ff72723e */ /* 0x000fe400000010ff */
[C---:B------:R-:W-:Y:S02]  /*90b0*/  ISETP.GT.AND P5, PT, R0.reuse, RZ, P0 ;  /* 0x000000ff0000720c */ /* 0x040fe400007a4270 */
[----:B------:R-:W-:Y:S01]  /*90c0*/  F2FP.BF16.F32.PACK_AB R115, RZ, R115 ;  /* 0x00000073ff73723e */ /* 0x000fe200000010ff */
[----:B------:R-:W-:Y:S01]  /*90d0*/  @P2 STG.E.U16 desc[UR36][R6.64+0x160], R114 ;  /* 0x0001607206002986 */ /* 0x000fe2000c101524 */
[----:B------:R-:W-:Y:S02]  /*90e0*/  F2FP.BF16.F32.PACK_AB R116, RZ, R116 ;  /* 0x00000074ff74723e */ /* 0x000fe400000010ff */
        /* <DEDUP_REMOVED lines=65> */
[----:B------:R-:W-:Y:S02]  /*9500*/  ISETP.GT.AND P5, PT, R0, RZ, P0 ;  /* 0x000000ff0000720c */ /* 0x000fe400007a4270 */
[----:B------:R-:W-:Y:S02]  /*9510*/  F2FP.BF16.F32.PACK_AB R134, RZ, R134 ;  /* 0x00000086ff86723e */ /* 0x000fe400000010ff */
[----:B------:R-:W-:Y:S02]  /*9520*/  F2FP.BF16.F32.PACK_AB R135, RZ, R135 ;  /* 0x00000087ff87723e */ /* 0x000fe400000010ff */
[----:B------:R-:W-:Y:S01]  /*9530*/  F2FP.BF16.F32.PACK_AB R136, RZ, R136 ;  /* 0x00000088ff88723e */ /* 0x000fe200000010ff */
[----:B------:R-:W-:Y:S01]  /*9540*/  @P2 STG.E.U16 desc[UR36][R6.64+0x1b0], R134 ;  /* 0x0001b08606002986 */ /* 0x000fe2000c101524 */
[----:B------:R-:W-:-:S02]  /*9550*/  F2FP.BF16.F32.PACK_AB R137, RZ, R137 ;  /* 0x00000089ff89723e */ /* 0x000fc400000010ff */
[C---:B------:R-:W-:Y:S01]  /*9560*/  ISETP.GT.AND P1, PT, R0.reuse, 0x8, P1 ;  /* 0x000000080000780c */ /* 0x040fe20000f24270 */
[----:B------:R-:W-:Y:S01]  /*9570*/  @P3 STG.E.U16 desc[UR36][R6.64+0x1b2], R135 ;  /* 0x0001b28706003986 */ /* 0x000fe2000c101524 */
[C---:B------:R-:W-:Y:S02]  /*9580*/  ISETP.GT.AND P2, PT, R0.reuse, 0x8, P0 ;  /* 0x000000080000780c */ /* 0x040fe40000744270 */
[C---:B------:R-:W-:Y:S01]  /*9590*/  ISETP.GT.AND P0, PT, R3.reuse, 0xe9, PT ;  /* 0x000000e90300780c */ /* 0x040fe20003f04270 */
[----:B------:R-:W-:Y:S01]  /*95a0*/  @P4 STG.E.U16 desc[UR36][R4.64+0x1c0], R136 ;  /* 0x0001c08804004986 */ /* 0x000fe2000c101524 */
[----:B------:R-:W-:Y:S02]  /*95b0*/  ISETP.GT.AND P4, PT, R3, 0xe8, PT ;  /* 0x000000e80300780c */ /* 0x000fe40003f84270 */
[----:B------:R-:W-:Y:S01]  /*95c0*/  F2FP.BF16.F32.PACK_AB R138, RZ, R138 ;  /* 0x0000008aff8a723e */ /* 0x000fe200000010ff */
[----:B------:R-:W-:Y:S01]  /*95d0*/  @P5 STG.E.U16 desc[UR36][R4.64+0x1c2], R137 ;  /* 0x0001c28904005986 */ /* 0x000fe2000c101524 */
[----:B------:R-:W-:-:S02]  /*95e0*/  ISETP.GT.AND P5, PT, R0, RZ, P4 ;  /* 0x000000ff0000720c */ /* 0x000fc400027a4270 */
[----:B------:R-:W-:Y:S01]  /*95f0*/  F2FP.BF16.F32.PACK_AB R139, RZ, R139 ;  /* 0x0000008bff8b723e */ /* 0x000fe200000010ff */
[----:B------:R-:W-:Y:S01]  /*9600*/  @P1 STG.E.U16 desc[UR36][R6.64+0x1c0], R138 ;  /* 0x0001c08a06001986 */ /* 0x000fe2000c101524 */
[----:B------:R-:W-:Y:S02]  /*9610*/  F2FP.BF16.F32.PACK_AB R140, RZ, R140 ;  /* 0x0000008cff8c723e */ /* 0x000fe400000010ff */
[C---:B------:R-:W-:Y:S01]  /*9620*/  ISETP.GT.AND P3, PT, R0.reuse, RZ, P0 ;  /* 0x000000ff0000720c */ /* 0x040fe20000764270 */
[----:B------:R-:W-:Y:S01]  /*9630*/  @P2 STG.E.U16 desc[UR36][R6.64+0x1c2], R139 ;  /* 0x0001c28b06002986 */ /* 0x000fe2000c101524 */
[C---:B------:R-:W-:Y:S02]  /*9640*/  ISETP.GT.AND P4, PT, R0.reuse, 0x8, P4 ;  /* 0x000000080000780c */ /* 0x040fe40002784270 */
[----:B------:R-:W-:Y:S02]  /*9650*/  F2FP.BF16.F32.PACK_AB R141, RZ, R141 ;  /* 0x0000008dff8d723e */ /* 0x000fe400000010ff */
[----:B------:R-:W-:Y:S01]  /*9660*/  F2FP.BF16.F32.PACK_AB R142, RZ, R142 ;  /* 0x0000008eff8e723e */ /* 0x000fe200000010ff */
[----:B------:R-:W-:Y:S01]  /*9670*/  @P5 STG.E.U16 desc[UR36][R4.64+0x1d0], R140 ;  /* 0x0001d08c04005986 */ /* 0x000fe2000c101524 */
[----:B------:R-:W-:-:S02]  /*9680*/  ISETP.GT.AND P5, PT, R0, 0x8, P0 ;  /* 0x000000080000780c */ /* 0x000fc400007a4270 */
[----:B------:R-:W-:Y:S02]  /*9690*/  F2FP.BF16.F32.PACK_AB R143, RZ, R143 ;  /* 0x0000008fff8f723e */ /* 0x000fe400000010ff */
[C---:B------:R-:W-:Y:S01]  /*96a0*/  ISETP.GT.AND P0, PT, R3.reuse, 0xf1, PT ;  /* 0x000000f10300780c */ /* 0x040fe20003f04270 */
[----:B------:R-:W-:Y:S01]  /*96b0*/  @P3 STG.E.U16 desc[UR36][R4.64+0x1d2], R141 ;  /* 0x0001d28d04003986 */ /* 0x000fe2000c101524 */
[----:B------:R-:W-:Y:S02]  /*96c0*/  ISETP.GT.AND P3, PT, R3, 0xf0, PT ;  /* 0x000000f00300780c */ /* 0x000fe40003f64270 */
[----:B------:R-:W-:Y:S01]  /*96d0*/  F2FP.BF16.F32.PACK_AB R144, RZ, R144 ;  /* 0x00000090ff90723e */ /* 0x000fe200000010ff */
[----:B------:R-:W-:Y:S01]  /*96e0*/  @P4 STG.E.U16 desc[UR36][R6.64+0x1d0], R142 ;  /* 0x0001d08e06004986 */ /* 0x000fe2000c101524 */
[C---:B------:R-:W-:Y:S02]  /*96f0*/  ISETP.GT.AND P4, PT, R0.reuse, RZ, P3 ;  /* 0x000000ff0000720c */ /* 0x040fe40001f84270 */
[----:B------:R-:W-:Y:S01]  /*9700*/  F2FP.BF16.F32.PACK_AB R145, RZ, R145 ;  /* 0x00000091ff91723e */ /* 0x000fe200000010ff */
[----:B------:R-:W-:Y:S01]  /*9710*/  @P5 STG.E.U16 desc[UR36][R6.64+0x1d2], R143 ;  /* 0x0001d28f06005986 */ /* 0x000fe2000c101524 */
[----:B------:R-:W-:-:S02]  /*9720*/  ISETP.GT.AND P5, PT, R0, RZ, P0 ;  /* 0x000000ff0000720c */ /* 0x000fc400007a4270 */
[C---:B------:R-:W-:Y:S02]  /*9730*/  ISETP.GT.AND P2, PT, R3.reuse, 0xf8, PT ;  /* 0x000000f80300780c */ /* 0x040fe40003f44270 */
[----:B------:R-:W-:Y:S02]  /*9740*/  ISETP.GT.AND P1, PT, R3, 0xf9, PT ;  /* 0x000000f90300780c */ /* 0x000fe40003f24270 */
[C---:B------:R-:W-:Y:S02]  /*9750*/  ISETP.GT.AND P3, PT, R0.reuse, 0x8, P3 ;  /* 0x000000080000780c */ /* 0x040fe40001f64270 */
[C---:B------:R-:W-:Y:S01]  /*9760*/  ISETP.GT.AND P0, PT, R0.reuse, 0x8, P0 ;  /* 0x000000080000780c */ /* 0x040fe20000704270 */
[----:B------:R-:W-:Y:S01]  /*9770*/  @P4 STG.E.U16 desc[UR36][R4.64+0x1e0], R144 ;  /* 0x0001e09004004986 */ /* 0x000fe2000c101524 */
[C---:B------:R-:W-:Y:S02]  /*9780*/  ISETP.GT.AND P4, PT, R0.reuse, RZ, P1 ;  /* 0x000000ff0000720c */ /* 0x040fe40000f84270 */
[----:B------:R-:W-:Y:S01]  /*9790*/  F2FP.BF16.F32.PACK_AB R146, RZ, R146 ;  /* 0x00000092ff92723e */ /* 0x000fe200000010ff */
[----:B------:R-:W-:Y:S01]  /*97a0*/  @P5 STG.E.U16 desc[UR36][R4.64+0x1e2], R145 ;  /* 0x0001e29104005986 */ /* 0x000fe2000c101524 */
[----:B------:R-:W-:-:S02]  /*97b0*/  ISETP.GT.AND P5, PT, R0, RZ, P2 ;  /* 0x000000ff0000720c */ /* 0x000fc400017a4270 */
[C---:B------:R-:W-:Y:S02]  /*97c0*/  ISETP.GT.AND P2, PT, R0.reuse, 0x8, P2 ;  /* 0x000000080000780c */ /* 0x040fe40001744270 */
[----:B------:R-:W-:Y:S01]  /*97d0*/  F2FP.BF16.F32.PACK_AB R147, RZ, R147 ;  /* 0x00000093ff93723e */ /* 0x000fe200000010ff */
[----:B------:R-:W-:Y:S01]  /*97e0*/  @P3 STG.E.U16 desc[UR36][R6.64+0x1e0], R146 ;  /* 0x0001e09206003986 */ /* 0x000fe2000c101524 */
[----:B------:R-:W-:Y:S02]  /*97f0*/  ISETP.GT.AND P1, PT, R0, 0x8, P1 ;  /* 0x000000080000780c */ /* 0x000fe40000f24270 */
[----:B------:R-:W-:Y:S01]  /*9800*/  F2FP.BF16.F32.PACK_AB R148, RZ, R148 ;  /* 0x00000094ff94723e */ /* 0x000fe200000010ff */
[----:B------:R-:W-:Y:S01]  /*9810*/  @P0 STG.E.U16 desc[UR36][R6.64+0x1e2], R147 ;  /* 0x0001e29306000986 */ /* 0x000fe2000c101524 */
[----:B------:R-:W-:Y:S02]  /*9820*/  F2FP.BF16.F32.PACK_AB R149, RZ, R149 ;  /* 0x00000095ff95723e */ /* 0x000fe400000010ff */
[----:B------:R-:W-:Y:S01]  /*9830*/  F2FP.BF16.F32.PACK_AB R150, RZ, R150 ;  /* 0x00000096ff96723e */ /* 0x000fe200000010ff */
[----:B------:R-:W-:Y:S01]  /*9840*/  @P5 STG.E.U16 desc[UR36][R4.64+0x1f0], R148 ;  /* 0x0001f09404005986 */ /* 0x000fe2000c101524 */
[----:B------:R-:W-:-:S03]  /*9850*/  F2FP.BF16.F32.PACK_AB R151, RZ, R151 ;  /* 0x00000097ff97723e */ /* 0x000fc600000010ff */
[----:B------:R0:W-:Y:S02]  /*9860*/  @P4 STG.E.U16 desc[UR36][R4.64+0x1f2], R149 ;  /* 0x0001f29504004986 */ /* 0x0001e4000c101524 */
[----:B0-----:R-:W-:Y:S02]  /*9870*/  @P2 IMAD.MOV.U32 R4, RZ, RZ, R6 ;  /* 0x000000ffff042224 */ /* 0x001fe400078e0006 */
[----:B------:R-:W-:-:S05]  /*9880*/  @P2 IMAD.MOV.U32 R5, RZ, RZ, R7 ;  /* 0x000000ffff052224 */ /* 0x000fca00078e0007 */
[----:B------:R0:W-:Y:S04]  /*9890*/  @P2 STG.E.U16 desc[UR36][R4.64+0x1f0], R150 ;  /* 0x0001f09604002986 */ /* 0x0001e8000c101524 */
[----:B------:R0:W-:Y:S02]  /*98a0*/  @P1 STG.E.U16 desc[UR36][R6.64+0x1f2], R151 ;  /* 0x0001f29706001986 */ /* 0x0001e4000c101524 */
.L_x_282:
[----:B------:R-:W-:Y:S05]  /*98b0*/  BSYNC B0 ;  /* 0x0000000000007941 */ /* 0x000fea0003800000 */
.L_x_28:
[----:B------:R-:W-:Y:S01]  /*98c0*/  ULDC UR4, c[0x0][0xc] ;  /* 0x0000030000047ab9 */ /* 0x000fe20000000800 */
[----:B------:R-:W-:Y:S01]  /*98d0*/  ULDC UR5, c[0x0][0x10] ;  /* 0x0000040000057ab9 */ /* 0x000fe20000000800 */
[----:B0-----:R-:W0:Y:S01]  /*98e0*/  LDC R3, c[0x0][0x14] ;  /* 0x00000500ff037b82 */ /* 0x001e220000000800 */
[----:B------:R-:W-:Y:S01]  /*98f0*/  UIMAD.WIDE.U32 UR4, UR4, UR5, URZ ;  /* 0x00000005040472a5 */ /* 0x000fe2000f8e003f */
[----:B------:R-:W-:Y:S01]  /*9900*/  PRMT R0, RZ, 0x7610, R0 ;  /* 0x00007610ff007816 */ /* 0x000fe20000000000 */
[----:B----45:R-:W-:Y:S02]  /*9910*/  IMAD.MOV.U32 R152, RZ, RZ, -0x1 ;  /* 0xffffffffff987424 */ /* 0x030fe400078e00ff */
[----:B------:R-:W-:Y:S02]  /*9920*/  IMAD.MOV.U32 R23, RZ, RZ, -0x1 ;  /* 0xffffffffff177424 */ /* 0x000fe400078e00ff */
[----:B0-----:R-:W-:-:S04]  /*9930*/  IMAD.WIDE.U32 R16, R3, UR4, R16 ;  /* 0x0000000403107c25 */ /* 0x001fc8000f8e0010 */
[----:B------:R-:W-:Y:S01]  /*9940*/  IMAD R3, R3, UR5, RZ ;  /* 0x0000000503037c24 */ /* 0x000fe2000f8e02ff */
[----:B------:R-:W-:Y:S02]  /*9950*/  ULDC.64 UR4, c[0x0][0x650] ;  /* 0x0001940000047ab9 */ /* 0x000fe40000000a00 */
[----:B------:R-:W-:Y:S01]  /*9960*/  ISETP.GE.U32.AND P0, PT, R16, UR4, PT ;  /* 0x0000000410007c0c */ /* 0x000fe2000bf06070 */
[----:B------:R-:W-:-:S05]  /*9970*/  IMAD.IADD R17, R17, 0x1, R3 ;  /* 0x0000000111117824 */ /* 0x000fca00078e0203 */
[----:B------:R-:W-:-:S13]  /*9980*/  ISETP.GE.U32.AND.EX P0, PT, R17, UR5, PT, P0 ;  /* 0x0000000511007c0c */ /* 0x000fda000bf06100 */
[----:B------:R-:W-:Y:S05]  /*9990*/  @P0 BRA `(.L_x_283) ;  /* 0x0000000400640947 */ /* 0x000fea0003800000 */
[----:B------:R-:W0:Y:S01]  /*99a0*/  S2R R12, SR_CTAID.X ;  /* 0x00000000000c7919 */ /* 0x000e220000002500 */
[----:B------:R-:W4:Y:S01]  /*99b0*/  LDC.64 R10, c[0x0][0x628] ;  /* 0x00018a00ff0a7b82 */ /* 0x000f220000000a00 */
[----:B------:R-:W-:Y:S01]  /*99c0*/  ULDC UR4, c[0x0][0x150] ;  /* 0x0000540000047ab9 */ /* 0x000fe20000000800 */
[----:B-123--:R-:W-:Y:S01]  /*99d0*/  IMAD.MOV.U32 R8, RZ, RZ, R16 ;  /* 0x000000ffff087224 */ /* 0x00efe200078e0010 */
[----:B------:R-:W1:Y:S01]  /*99e0*/  S2R R24, SR_CTAID.Y ;  /* 0x0000000000187919 */ /* 0x000e620000002600 */
[----:B------:R-:W-:-:S04]  /*99f0*/  IMAD.MOV.U32 R9, RZ, RZ, R17 ;  /* 0x000000ffff097224 */ /* 0x000fc800078e0011 */
[----:B------:R-:W2:Y:S08]  /*9a00*/  LDC R21, c[0x0][0x144] ;  /* 0x00005100ff157b82 */ /* 0x000eb00000000800 */
[----:B------:R-:W3:Y:S08]  /*9a10*/  LDC R0, c[0x0][0x630] ;  /* 0x00018c00ff007b82 */ /* 0x000ef00000000800 */
[----:B------:R-:W1:Y:S01]  /*9a20*/  LDC.64 R14, c[0x0][0x620] ;  /* 0x00018800ff0e7b82 */ /* 0x000e620000000a00 */
[----:B----4-:R-:W-:-:S04]  /*9a30*/  ISETP.NE.U32.AND P0, PT, R10, RZ, PT ;  /* 0x000000ff0a00720c */ /* 0x010fc80003f05070 */
[----:B------:R-:W-:Y:S02]  /*9a40*/  ISETP.NE.AND.EX P0, PT, R11, RZ, PT, P0 ;  /* 0x000000ff0b00720c */ /* 0x000fe40003f05300 */
[----:B0-----:R-:W-:-:S05]  /*9a50*/  I2FP.F32.U32 R3, R12 ;  /* 0x0000000c00037245 */ /* 0x001fca0000201000 */
[----:B------:R-:W-:-:S04]  /*9a60*/  FMUL R3, R3, UR4 ;  /* 0x0000000403037c20 */ /* 0x000fc80008400000 */
[----:B------:R0:W4:Y:S02]  /*9a70*/  F2I.U32.TRUNC.NTZ R20, R3 ;  /* 0x0000000300147305 */ /* 0x000124000020f000 */
[----:B--23--:R-:W-:Y:S05]  /*9a80*/  @!P0 BRA `(.L_x_284) ;  /* 0x0000000000288947 */ /* 0x00cfea0003800000 */
[----:B0-----:R-:W0:Y:S02]  /*9a90*/  LDC R3, c[0x0][0x634] ;  /* 0x00018d00ff037b82 */ /* 0x001e240000000800 */
        /* <DEDUP_REMOVED lines=9> */
.L_x_284:
[----:B------:R-:W2:Y:S01]  /*9b30*/  LDC.64 R30, c[0x0][0x640] ;  /* 0x00019000ff1e7b82 */ /* 0x000ea20000000a00 */
[-CC-:B------:R-:W-:Y:S01]  /*9b40*/  SHF.R.U64 R23, R8, R0.reuse, R9.reuse ;  /* 0x0000000008177219 */ /* 0x180fe20000001209 */
[----:B----4-:R-:W-:Y:S01]  /*9b50*/  IMAD.MOV R20, RZ, RZ, -R20 ;  /* 0x000000ffff147224 */ /* 0x010fe200078e0a14 */
[----:B------:R-:W-:Y:S01]  /*9b60*/  SHF.R.U32.HI R0, RZ, R0, R9 ;  /* 0x00000000ff007219 */ /* 0x000fe20000011609 */
[----:B------:R-:W-:Y:S01]  /*9b70*/  ULDC UR4, c[0x0][0x154] ;  /* 0x0000550000047ab9 */ /* 0x000fe20000000800 */
[----:B0-----:R-:W-:Y:S01]  /*9b80*/  IADD3 R3, P0, RZ, -R23, RZ ;  /* 0x80000017ff037210 */ /* 0x001fe20007f1e0ff */
[----:B------:R-:W-:Y:S02]  /*9b90*/  IMAD R26, R21, R20, R12 ;  /* 0x00000014151a7224 */ /* 0x000fe400078e020c */
[----:B------:R-:W0:Y:S01]  /*9ba0*/  LDC R6, c[0x0][0x618] ;  /* 0x00018600ff067b82 */ /* 0x000e220000000800 */
[----:B------:R-:W-:Y:S02]  /*9bb0*/  IMAD.MOV.U32 R7, RZ, RZ, 0x1 ;  /* 0x00000001ff077424 */ /* 0x000fe400078e00ff */
[----:B------:R-:W-:-:S04]  /*9bc0*/  IMAD.X R5, RZ, RZ, ~R0, P0 ;  /* 0x000000ffff057224 */ /* 0x000fc800000e0e00 */
[-C--:B-1----:R-:W-:Y:S01]  /*9bd0*/  IMAD R0, R5, R14.reuse, RZ ;  /* 0x0000000e05007224 */ /* 0x082fe200078e02ff */
[----:B------:R-:W1:Y:S01]  /*9be0*/  LDC R8, c[0x0][0x608] ;  /* 0x00018200ff087b82 */ /* 0x000e620000000800 */
[----:B------:R-:W-:-:S04]  /*9bf0*/  IMAD.WIDE.U32 R4, R3, R14, R16 ;  /* 0x0000000e03047225 */ /* 0x000fc800078e0010 */
[----:B------:R-:W-:Y:S01]  /*9c00*/  IMAD R3, R3, R15, R0 ;  /* 0x0000000f03037224 */ /* 0x000fe200078e0200 */
[----:B------:R-:W-:Y:S02]  /*9c10*/  I2FP.F32.U32 R0, R24 ;  /* 0x0000001800007245 */ /* 0x000fe40000201000 */
[----:B------:R-:W3:Y:S01]  /*9c20*/  LDC R28, c[0x0][0x658] ;  /* 0x00019600ff1c7b82 */ /* 0x000ee20000000800 */
[----:B------:R-:W-:Y:S01]  /*9c30*/  IMAD.IADD R3, R5, 0x1, R3 ;  /* 0x0000000105037824 */ /* 0x000fe200078e0203 */
[----:B--2---:R-:W-:Y:S01]  /*9c40*/  ISETP.NE.U32.AND P0, PT, R30, RZ, PT ;  /* 0x000000ff1e00720c */ /* 0x004fe20003f05070 */
[----:B------:R-:W-:Y:S01]  /*9c50*/  FMUL R0, R0, UR4 ;  /* 0x0000000400007c20 */ /* 0x000fe20008400000 */
[----:B------:R-:W-:Y:S02]  /*9c60*/  IMAD.MOV.U32 R5, RZ, RZ, -0x1 ;  /* 0xffffffffff057424 */ /* 0x000fe400078e00ff */
[----:B------:R-:W-:Y:S01]  /*9c70*/  ISETP.NE.AND.EX P0, PT, R31, RZ, PT, P0 ;  /* 0x000000ff1f00720c */ /* 0x000fe20003f05300 */
[----:B------:R2:W4:Y:S01]  /*9c80*/  F2I.U32.TRUNC.NTZ R13, R0 ;  /* 0x00000000000d7305 */ /* 0x000522000020f000 */
[----:B------:R-:W2:Y:S01]  /*9c90*/  LDC R15, c[0x0][0x148] ;  /* 0x00005200ff0f7b82 */ /* 0x000ea20000000800 */
[----:B0-----:R-:W-:-:S02]  /*9ca0*/  SHF.R.U64 R12, R4, R6, R3 ;  /* 0x00000006040c7219 */ /* 0x001fc40000001203 */
[----:B------:R-:W-:-:S05]  /*9cb0*/  SHF.R.U32.HI R3, RZ, R6, R3 ;  /* 0x00000006ff037219 */ /* 0x000fca0000011603 */
[----:B------:R-:W0:Y:S01]  /*9cc0*/  LDC R20, c[0x0][0x600] ;  /* 0x00018000ff147b82 */ /* 0x000e220000000800 */
[-CC-:B-1----:R-:W-:Y:S02]  /*9cd0*/  SHF.R.U64 R10, R12, R8.reuse, R3.reuse ;  /* 0x000000080c0a7219 */ /* 0x182fe40000001203 */
[----:B------:R-:W-:-:S05]  /*9ce0*/  SHF.R.U32.HI R3, RZ, R8, R3 ;  /* 0x00000008ff037219 */ /* 0x000fca0000011603 */
[----:B------:R-:W1:Y:S01]  /*9cf0*/  LDC R21, c[0x0][0x648] ;  /* 0x00019200ff157b82 */ /* 0x000e620000000800 */
[-C--:B---3--:R-:W-:Y:S02]  /*9d00*/  SHF.L.U32 R4, R5, R28.reuse, RZ ;  /* 0x0000001c05047219 */ /* 0x088fe400000006ff */
[-CC-:B------:R-:W-:Y:S02]  /*9d10*/  SHF.R.U64 R14, R10, R28.reuse, R3.reuse ;  /* 0x0000001c0a0e7219 */ /* 0x180fe40000001203 */
[----:B------:R-:W-:Y:S02]  /*9d20*/  SHF.R.U32.HI R5, RZ, R28, R3 ;  /* 0x0000001cff057219 */ /* 0x000fe40000011603 */
[----:B------:R-:W-:Y:S01]  /*9d30*/  LOP3.LUT R153, RZ, R4, RZ, 0x33, !PT ;  /* 0x00000004ff997212 */ /* 0x000fe200078e33ff */
[----:B------:R-:W3:Y:S01]  /*9d40*/  LDC R25, c[0x0][0x638] ;  /* 0x00018e00ff197b82 */ /* 0x000ee20000000800 */
[----:B------:R-:W-:Y:S01]  /*9d50*/  SHF.L.U32 R28, R7, R28, RZ ;  /* 0x0000001c071c7219 */ /* 0x000fe200000006ff */
[----:B------:R-:W-:-:S06]  /*9d60*/  IMAD.MOV.U32 R4, RZ, RZ, R14 ;  /* 0x000000ffff047224 */ /* 0x000fcc00078e000e */
[----:B------:R-:W0:Y:S01]  /*9d70*/  LDC R27, c[0x0][0x610] ;  /* 0x00018400ff1b7b82 */ /* 0x000e220000000800 */
[----:B----4-:R-:W-:Y:S05]  /*9d80*/  @!P0 BRA `(.L_x_285) ;  /* 0x0000000000288947 */ /* 0x010fea0003800000 */
[----:B------:R-:W4:Y:S02]  /*9d90*/  LDC R3, c[0x0][0x64c] ;  /* 0x00019300ff037b82 */ /* 0x000f240000000800 */
[----:B----4-:R-:W-:-:S05]  /*9da0*/  IADD3 R3, P0, R14, R3, RZ ;  /* 0x000000030e037210 */ /* 0x010fca0007f1e0ff */
        /* <DEDUP_REMOVED lines=8> */
.L_x_285:
[----:B------:R-:W-:Y:S01]  /*9e30*/  ISETP.NE.AND P0, PT, R2, 0x1, PT ;  /* 0x000000010200780c */ /* 0x000fe20003f05270 */
[----:B------:R-:W-:Y:S01]  /*9e40*/  IMAD.MOV R13, RZ, RZ, -R13 ;  /* 0x000000ffff0d7224 */ /* 0x000fe200078e0a0d */
[----:B-12---:R-:W-:Y:S01]  /*9e50*/  SHF.R.U64 R0, R4, R21, R5 ;  /* 0x0000001504007219 */ /* 0x006fe20000001205 */
[----:B0-----:R-:W-:Y:S01]  /*9e60*/  VIADD R5, R20, 0xffffffff ;  /* 0xffffffff14057836 */ /* 0x001fe20000000000 */
[----:B------:R-:W-:-:S03]  /*9e70*/  LOP3.LUT R153, R10, R153, RZ, 0xc0, !PT ;  /* 0x000000990a997212 */ /* 0x000fc600078ec0ff */
[----:B------:R-:W-:Y:S01]  /*9e80*/  IMAD.MOV R3, RZ, RZ, -R0 ;  /* 0x000000ffff037224 */ /* 0x000fe200078e0a00 */
[----:B------:R-:W-:Y:S01]  /*9e90*/  LOP3.LUT R5, R12, R5, RZ, 0xc0, !PT ;  /* 0x000000050c057212 */ /* 0x000fe200078ec0ff */
[----:B------:R-:W-:Y:S02]  /*9ea0*/  IMAD R153, R28, R0, R153 ;  /* 0x000000001c997224 */ /* 0x000fe400078e0299 */
[----:B---3--:R-:W-:Y:S02]  /*9eb0*/  IMAD R0, R3, R25, R14 ;  /* 0x0000001903007224 */ /* 0x008fe400078e020e */
[----:B------:R-:W-:Y:S02]  /*9ec0*/  @P0 IMAD R26, R15, R13, R24 ;  /* 0x0000000d0f1a0224 */ /* 0x000fe400078e0218 */
[----:B------:R-:W-:Y:S02]  /*9ed0*/  IMAD R4, R0, R20, R5 ;  /* 0x0000001400047224 */ /* 0x000fe400078e0205 */
[----:B------:R-:W-:-:S02]  /*9ee0*/  IMAD R153, R153, R27, R26 ;  /* 0x0000001b99997224 */ /* 0x000fc400078e021a */
[----:B------:R-:W-:-:S03]  /*9ef0*/  IMAD.MOV.U32 R3, RZ, RZ, 0x1 ;  /* 0x00000001ff037424 */ /* 0x000fc600078e00ff */
[----:B------:R-:W-:Y:S02]  /*9f00*/  SEL R152, R4, R153, !P0 ;  /* 0x0000009904987207 */ /* 0x000fe40004000000 */
[----:B------:R-:W-:Y:S02]  /*9f10*/  PRMT R0, R3, 0x7610, R0 ;  /* 0x0000761003007816 */ /* 0x000fe40000000000 */
[----:B------:R-:W-:-:S07]  /*9f20*/  SEL R153, R153, R4, !P0 ;  /* 0x0000000499997207 */ /* 0x000fce0004000000 */
.L_x_283:
[----:B------:R-:W-:-:S13]  /*9f30*/  LOP3.LUT P0, RZ, R0, 0xff, RZ, 0xc0, !PT ;  /* 0x000000ff00ff7812 */ /* 0x000fda000780c0ff */
[----:B------:R-:W-:Y:S05]  /*9f40*/  @P0 BRA `(.L_x_286) ;  /* 0xffffff6c00f80947 */ /* 0x000fea000383ffff */
[----:B------:R-:W-:Y:S05]  /*9f50*/  EXIT ;  /* 0x000000000000794d */ /* 0x000fea0003800000 */
.L_x_3:
[----:B0-----:R-:W-:Y:S01]  /*9f60*/  ULDC.64 UR4, c[0x0][0x650] ;  /* 0x0001940000047ab9 */ /* 0x001fe20000000a00 */
        /* <DEDUP_REMOVED lines=25> */
.L_x_288:
[--C-:B------:R-:W-:Y:S01]  /*a100*/  SHF.R.U64 R12, R10, R14, R11.reuse ;  /* 0x0000000e0a0c7219 */ /* 0x100fe2000000120b */
[----:B------:R-:W0:Y:S01]  /*a110*/  LDC R22, c[0x0][0x618] ;  /* 0x00018600ff167b82 */ /* 0x000e220000000800 */
[----:B------:R-:W-:Y:S01]  /*a120*/  I2FP.F32.U32 R6, R4 ;  /* 0x0000000400067245 */ /* 0x000fe20000201000 */
[----:B------:R-:W-:Y:S01]  /*a130*/  ULDC UR4, c[0x0][0x150] ;  /* 0x0000540000047ab9 */ /* 0x000fe20000000800 */
[----:B------:R-:W-:Y:S02]  /*a140*/  SHF.R.U32.HI R5, RZ, R14, R11 ;  /* 0x0000000eff057219 */ /* 0x000fe4000001160b */
[----:B------:R-:W-:Y:S01]  /*a150*/  IADD3 R9, P0, RZ, -R12, RZ ;  /* 0x8000000cff097210 */ /* 0x000fe20007f1e0ff */
[----:B------:R-:W-:Y:S01]  /*a160*/  FMUL R11, R6, UR4 ;  /* 0x00000004060b7c20 */ /* 0x000fe20008400000 */
[----:B------:R-:W-:Y:S01]  /*a170*/  ULDC UR4, c[0x0][0x154] ;  /* 0x0000550000047ab9 */ /* 0x000fe20000000800 */
[----:B------:R-:W1:Y:S02]  /*a180*/  LDC.64 R24, c[0x0][0x640] ;  /* 0x00019000ff187b82 */ /* 0x000e640000000a00 */
[----:B------:R-:W-:-:S02]  /*a190*/  IMAD.X R5, RZ, RZ, ~R5, P0 ;  /* 0x000000ffff057224 */ /* 0x000fc400000e0e05 */
[----:B------:R-:W2:Y:S01]  /*a1a0*/  F2I.U32.TRUNC.NTZ R11, R11 ;  /* 0x0000000b000b7305 */ /* 0x000ea2000020f000 */
[----:B------:R-:W-:-:S03]  /*a1b0*/  IMAD.WIDE.U32 R6, R9, R20, R16 ;  /* 0x0000001409067225 */ /* 0x000fc600078e0010 */
[----:B------:R-:W3:Y:S01]  /*a1c0*/  LDC R13, c[0x0][0x144] ;  /* 0x00005100ff0d7b82 */ /* 0x000ee20000000800 */
[----:B------:R-:W-:-:S04]  /*a1d0*/  IMAD R8, R5, R20, RZ ;  /* 0x0000001405087224 */ /* 0x000fc800078e02ff */
[----:B------:R-:W-:Y:S02]  /*a1e0*/  IMAD R5, R9, R21, R8 ;  /* 0x0000001509057224 */ /* 0x000fe400078e0208 */
[----:B------:R-:W-:Y:S01]  /*a1f0*/  IMAD.MOV.U32 R8, RZ, RZ, -0x1 ;  /* 0xffffffffff087424 */ /* 0x000fe200078e00ff */
[----:B------:R-:W4:Y:S01]  /*a200*/  LDC R14, c[0x0][0x608] ;  /* 0x00018200ff0e7b82 */ /* 0x000f220000000800 */
[----:B------:R-:W-:Y:S01]  /*a210*/  IMAD.IADD R5, R7, 0x1, R5 ;  /* 0x0000000107057824 */ /* 0x000fe200078e0205 */
[----:B------:R-:W-:-:S04]  /*a220*/  I2FP.F32.U32 R7, R3 ;  /* 0x0000000300077245 */ /* 0x000fc80000201000 */
[-C--:B0-----:R-:W-:Y:S01]  /*a230*/  SHF.R.U64 R10, R6, R22.reuse, R5 ;  /* 0x00000016060a7219 */ /* 0x081fe20000001205 */
[----:B--2---:R-:W-:Y:S01]  /*a240*/  IMAD.MOV R6, RZ, RZ, -R11 ;  /* 0x000000ffff067224 */ /* 0x004fe200078e0a0b */
[----:B------:R-:W0:Y:S01]  /*a250*/  LDC R9, c[0x0][0x658] ;  /* 0x00019600ff097b82 */ /* 0x000e220000000800 */
[----:B-1----:R-:W-:Y:S01]  /*a260*/  ISETP.NE.U32.AND P0, PT, R24, RZ, PT ;  /* 0x000000ff1800720c */ /* 0x002fe20003f05070 */
[----:B------:R-:W-:Y:S01]  /*a270*/  FMUL R7, R7, UR4 ;  /* 0x0000000407077c20 */ /* 0x000fe20008400000 */
[----:B------:R-:W-:Y:S02]  /*a280*/  SHF.R.U32.HI R5, RZ, R22, R5 ;  /* 0x00000016ff057219 */ /* 0x000fe40000011605 */
[----:B------:R-:W-:-:S03]  /*a290*/  ISETP.NE.AND.EX P0, PT, R25, RZ, PT, P0 ;  /* 0x000000ff1900720c */ /* 0x000fc60003f05300 */
[----:B------:R-:W1:Y:S01]  /*a2a0*/  LDC R20, c[0x0][0x148] ;  /* 0x00005200ff147b82 */ /* 0x000e620000000800 */
[----:B---3--:R-:W-:Y:S02]  /*a2b0*/  IMAD R23, R13, R6, R4 ;  /* 0x000000060d177224 */ /* 0x008fe400078e0204 */
[----:B------:R-:W-:-:S05]  /*a2c0*/  IMAD.MOV.U32 R6, RZ, RZ, 0x1 ;  /* 0x00000001ff067424 */ /* 0x000fca00078e00ff */
[----:B------:R-:W2:Y:S01]  /*a2d0*/  LDC R21, c[0x0][0x600] ;  /* 0x00018000ff157b82 */ /* 0x000ea20000000800 */
[-CC-:B----4-:R-:W-:Y:S02]  /*a2e0*/  SHF.R.U64 R13, R10, R14.reuse, R5.reuse ;  /* 0x0000000e0a0d7219 */ /* 0x190fe40000001205 */
[----:B------:R-:W-:Y:S02]  /*a2f0*/  SHF.R.U32.HI R4, RZ, R14, R5 ;  /* 0x0000000eff047219 */ /* 0x000fe40000011605 */
[----:B------:R3:W4:Y:S03]  /*a300*/  F2I.U32.TRUNC.NTZ R14, R7 ;  /* 0x00000007000e7305 */ /* 0x000726000020f000 */
[----:B------:R-:W1:Y:S01]  /*a310*/  LDC R26, c[0x0][0x648] ;  /* 0x00019200ff1a7b82 */ /* 0x000e620000000800 */
[-C--:B0-----:R-:W-:Y:S02]  /*a320*/  SHF.R.U64 R15, R13, R9.reuse, R4 ;  /* 0x000000090d0f7219 */ /* 0x081fe40000001204 */
[----:B------:R-:W-:-:S02]  /*a330*/  SHF.L.U32 R8, R8, R9, RZ ;  /* 0x0000000908087219 */ /* 0x000fc400000006ff */
[-C--:B------:R-:W-:Y:S01]  /*a340*/  SHF.R.U32.HI R5, RZ, R9.reuse, R4 ;  /* 0x00000009ff057219 */ /* 0x080fe20000011604 */
[----:B------:R-:W-:Y:S01]  /*a350*/  IMAD.MOV.U32 R4, RZ, RZ, R15 ;  /* 0x000000ffff047224 */ /* 0x000fe200078e000f */
[----:B------:R-:W-:Y:S01]  /*a360*/  SHF.L.U32 R22, R6, R9, RZ ;  /* 0x0000000906167219 */ /* 0x000fe200000006ff */
[----:B------:R-:W0:Y:S01]  /*a370*/  LDC R27, c[0x0][0x638] ;  /* 0x00018e00ff1b7b82 */ /* 0x000e220000000800 */
[----:B------:R-:W-:-:S07]  /*a380*/  LOP3.LUT R28, RZ, R8, RZ, 0x33, !PT ;  /* 0x00000008ff1c7212 */ /* 0x000fce00078e33ff */
        /* <DEDUP_REMOVED lines=12> */
.L_x_289:
[----:B------:R-:W-:Y:S01]  /*a450*/  ISETP.NE.AND P0, PT, R2, 0x1, PT ;  /* 0x000000010200780c */ /* 0x000fe20003f05270 */
[----:B--2---:R-:W-:Y:S01]  /*a460*/  VIADD R7, R21, 0xffffffff ;  /* 0xffffffff15077836 */ /* 0x004fe20000000000 */
[----:B-1----:R-:W-:Y:S01]  /*a470*/  SHF.R.U64 R5, R4, R26, R5 ;  /* 0x0000001a04057219 */ /* 0x002fe20000001205 */
[----:B------:R-:W-:Y:S01]  /*a480*/  IMAD.MOV R14, RZ, RZ, -R14 ;  /* 0x000000ffff0e7224 */ /* 0x000fe200078e0a0e */
[----:B------:R-:W-:Y:S01]  /*a490*/  LOP3.LUT R4, R13, R28, RZ, 0xc0, !PT ;  /* 0x0000001c0d047212 */ /* 0x000fe200078ec0ff */
[----:B------:R-:W-:Y:S01]  /*a4a0*/  IMAD.MOV.U32 R8, RZ, RZ, R12 ;  /* 0x000000ffff087224 */ /* 0x000fe200078e000c */
[----:B------:R-:W-:Y:S01]  /*a4b0*/  LOP3.LUT R10, R10, R7, RZ, 0xc0, !PT ;  /* 0x000000070a0a7212 */ /* 0x000fe200078ec0ff */
[----:B------:R-:W-:Y:S02]  /*a4c0*/  IMAD.MOV R6, RZ, RZ, -R5 ;  /* 0x000000ffff067224 */ /* 0x000fe400078e0a05 */
[----:B------:R-:W-:-:S04]  /*a4d0*/  IMAD R4, R22, R5, R4 ;  /* 0x0000000516047224 */ /* 0x000fc800078e0204 */
[----:B------:R-:W-:Y:S02]  /*a4e0*/  @P0 IMAD R23, R20, R14, R3 ;  /* 0x0000000e14170224 */ /* 0x000fe400078e0203 */
[----:B0-----:R-:W-:Y:S02]  /*a4f0*/  IMAD R3, R6, R27, R15 ;  /* 0x0000001b06037224 */ /* 0x001fe400078e020f */
[----:B------:R-:W-:Y:S02]  /*a500*/  IMAD R7, R4, R29, R23 ;  /* 0x0000001d04077224 */ /* 0x000fe400078e0217 */
[----:B------:R-:W-:Y:S02]  /*a510*/  IMAD R4, R3, R21, R10 ;  /* 0x0000001503047224 */ /* 0x000fe400078e020a */
[----:B------:R-:W-:-:S03]  /*a520*/  IMAD.MOV.U32 R6, RZ, RZ, 0x1 ;  /* 0x00000001ff067424 */ /* 0x000fc600078e00ff */
[----:B------:R-:W-:Y:S02]  /*a530*/  SEL R9, R4, R7, !P0 ;  /* 0x0000000704097207 */ /* 0x000fe40004000000 */
[----:B------:R-:W-:-:S07]  /*a540*/  SEL R7, R7, R4, !P0 ;  /* 0x0000000407077207 */ /* 0x000fce0004000000 */
.L_x_287:
[----:B------:R-:W-:-:S08]  /*a550*/  NOP ;  /* 0x0000000000007918 */ /* 0x000fd00000000000 */
[----:B------:R-:W0:-:S00]  /*a560*/  USETMAXREG.DEALLOC.CTAPOOL 0x28 ;  /* 0x00000028000079c8 */ /* 0x000e0000080e0500 */
[----:B0-----:R-:W-:-:S13]  /*a570*/  ISETP.NE.AND P0, PT, R0, RZ, PT ;  /* 0x000000ff0000720c */ /* 0x001fda0003f05270 */
[----:B------:R-:W-:Y:S05]  /*a580*/  @P0 EXIT ;  /* 0x000000000000094d */ /* 0x000fea0003800000 */
[----:B------:R-:W-:Y:S01]  /*a590*/  LOP3.LUT P0, RZ, R6, 0xff, RZ, 0xc0, !PT ;  /* 0x000000ff06ff7812 */ /* 0x000fe2000780c0ff */
[----:B------:R-:W-:Y:S02]  /*a5a0*/  IMAD.MOV.U32 R3, RZ, RZ, 0x1 ;  /* 0x00000001ff037424 */ /* 0x000fe400078e00ff */
[----:B------:R-:W-:-:S10]  /*a5b0*/  IMAD.MOV.U32 R0, RZ, RZ, RZ ;  /* 0x000000ffff007224 */ /* 0x000fd400078e00ff */
[----:B------:R-:W-:Y:S05]  /*a5c0*/  @!P0 BRA `(.L_x_290) ;  /* 0x0000000c00548947 */ /* 0x000fea0003800000 */
[----:B------:R-:W0:Y:S01]  /*a5d0*/  LDC R0, c[0x0][0x28c] ;  /* 0x0000a300ff007b82 */ /* 0x000e220000000800 */
[----:B------:R-:W-:Y:S01]  /*a5e0*/  ULDC UR5, c[0x0][0x658] ;  /* 0x0001960000057ab9 */ /* 0x000fe20000000800 */
[----:B------:R-:W-:Y:S01]  /*a5f0*/  UMOV UR7, 0xffffffff ;  /* 0xffffffff00077882 */ /* 0x000fe20000000000 */
[----:B------:R-:W-:Y:S01]  /*a600*/  ULDC UR6, c[0x0][0xc] ;  /* 0x0000030000067ab9 */ /* 0x000fe20000000800 */
[----:B------:R-:W-:Y:S01]  /*a610*/  USHF.L.U32 UR8, UR7, UR5, URZ ;  /* 0x0000000507087299 */ /* 0x000fe2000800063f */
[C---:B------:R-:W-:Y:S01]  /*a620*/  LOP3.LUT P2, RZ, R18.reuse, 0x7f, RZ, 0xc0, !PT ;  /* 0x0000007f12ff7812 */ /* 0x040fe2000784c0ff */
[----:B------:R-:W-:Y:S01]  /*a630*/  UMOV UR9, 0x1 ;  /* 0x0000000100097882 */ /* 0x000fe20000000000 */
[----:B------:R-:W-:Y:S01]  /*a640*/  ULDC UR7, c[0x0][0x10] ;  /* 0x0000040000077ab9 */ /* 0x000fe20000000800 */
[----:B------:R-:W-:Y:S01]  /*a650*/  USHF.L.U32 UR21, UR9, UR5, URZ ;  /* 0x0000000509157299 */ /* 0x000fe2000800063f */
[----:B------:R-:W-:Y:S01]  /*a660*/  LOP3.LUT P0, RZ, R18, 0x1f, RZ, 0xc0, !PT ;  /* 0x0000001f12ff7812 */ /* 0x000fe2000780c0ff */
[----:B------:R-:W-:Y:S01]  /*a670*/  UIMAD.WIDE.U32 UR6, UR6, UR7, URZ ;  /* 0x00000007060672a5 */ /* 0x000fe2000f8e003f */
[----:B------:R-:W-:Y:S01]  /*a680*/  BSSY B0, `(.L_x_290) ;  /* 0x00000c9000007945 */ /* 0x000fe20003800000 */
[----:B------:R-:W-:Y:S01]  /*a690*/  ULDC UR5, c[0x0][0x14] ;  /* 0x0000050000057ab9 */ /* 0x000fe20000000800 */
[----:B------:R-:W-:Y:S01]  /*a6a0*/  IMAD.MOV.U32 R11, RZ, RZ, 0x1 ;  /* 0x00000001ff0b7424 */ /* 0x000fe200078e00ff */
[----:B------:R-:W-:Y:S01]  /*a6b0*/  UIMAD.WIDE.U32 UR22, UR6, UR5, URZ ;  /* 0x00000005061672a5 */ /* 0x000fe2000f8e003f */
[----:B------:R-:W-:Y:S01]  /*a6c0*/  LOP3.LUT R18, R19, 0x2, RZ, 0xfc, !PT ;  /* 0x0000000213127812 */ /* 0x000fe200078efcff */
[----:B------:R-:W-:Y:S01]  /*a6d0*/  UIMAD UR5, UR7, UR5, URZ ;  /* 0x00000005070572a4 */ /* 0x000fe2000f8e023f */
[----:B------:R-:W-:Y:S01]  /*a6e0*/  PLOP3.LUT P0, PT, P0, P2, PT, 0x8a, 0x0 ;  /* 0x000000000000781c */ /* 0x000fe20000705172 */
[----:B------:R-:W-:Y:S01]  /*a6f0*/  ULDC UR4, c[0x0][0x600] ;  /* 0x0001800000047ab9 */ /* 0x000fe20000000800 */
[----:B------:R-:W-:-:S02]  /*a700*/  ULOP3.LUT UR13, URZ, UR8, URZ, 0x33, !UPT ;  /* 0x000000083f0d7292 */ /* 0x000fc4000f8e333f */
[----:B------:R-:W-:Y:S02]  /*a710*/  UIADD3 UR4, UR4, -0x1, URZ ;  /* 0xffffffff04047890 */ /* 0x000fe4000fffe03f */
[----:B------:R-:W-:Y:S01]  /*a720*/  UIADD3 UR5, UR23, UR5, URZ ;  /* 0x0000000517057290 */ /* 0x000fe2000fffe03f */
[----:B0-----:R-:W-:Y:S01]  /*a730*/  VIADD R0, R0, 0x3f ;  /* 0x0000003f00007836 */ /* 0x001fe20000000000 */
[----:B------:R-:W-:-:S04]  /*a740*/  ULDC.64 UR30, c[0x0][0x198] ;  /* 0x00006600001e7ab9 */ /* 0x000fc80000000a00 */
[----:B------:R-:W-:-:S04]  /*a750*/  SHF.R.S32.HI R3, RZ, 0x1f, R0 ;  /* 0x0000001fff037819 */ /* 0x000fc80000011400 */
[----:B------:R-:W-:Y:S01]  /*a760*/  LEA.HI R3, R3, R0, RZ, 0x6 ;  /* 0x0000000003037211 */ /* 0x000fe200078f30ff */
[----:B------:R-:W-:-:S03]  /*a770*/  IMAD.MOV.U32 R0, RZ, RZ, RZ ;  /* 0x000000ffff007224 */ /* 0x000fc600078e00ff */
[----:B------:R-:W-:Y:S01]  /*a780*/  SHF.R.S32.HI R13, RZ, 0x6, R3 ;  /* 0x00000006ff0d7819 */ /* 0x000fe20000011403 */
[----:B------:R-:W-:-:S04]  /*a790*/  IMAD.MOV.U32 R3, RZ, RZ, 0x1 ;  /* 0x00000001ff037424 */ /* 0x000fc800078e00ff */
[----:B------:R-:W-:-:S07]  /*a7a0*/  VIADD R10, R13, 0x1 ;  /* 0x000000010d0a7836 */ /* 0x000fce0000000000 */
.L_x_302:
[----:B------:R-:W-:-:S03]  /*a7b0*/  UMOV UR6, 0xffffffff ;  /* 0xffffffff00067882 */ /* 0x000fc60000000000 */
[----:B------:R-:W-:Y:S05]  /*a7c0*/  BRA.DIV UR6, `(.L_x_291) ;  /* 0x0000000e06c07947 */ /* 0x000fea000b800000 */
[----:B------:R-:W-:-:S13]  /*a7d0*/  ELECT P6, URZ, PT ;  /* 0x00000000003f782f */ /* 0x000fda00038c0000 */
.L_x_313:
[----:B------:R-:W-:Y:S04]  /*a7e0*/  BSSY B1, `(.L_x_292) ;  /* 0x0000040000017945 */ /* 0x000fe80003800000 */
[----:B------:R-:W-:Y:S05]  /*a7f0*/  @!P6 BRA `(.L_x_293) ;  /* 0x0000000000f8e947 */ /* 0x000fea0003800000 */
[----:B------:R-:W0:Y:S02]  /*a800*/  LDC R4, c[0x0][0x28c] ;  /* 0x0000a300ff047b82 */ /* 0x000e240000000800 */
[----:B0-----:R-:W-:-:S13]  /*a810*/  ISETP.GE.AND P1, PT, R4, 0x1, PT ;  /* 0x000000010400780c */ /* 0x001fda0003f26270 */
[----:B------:R-:W-:Y:S05]  /*a820*/  @!P1 BRA `(.L_x_293) ;  /* 0x0000000000ec9947 */ /* 0x000fea0003800000 */
[----:B------:R-:W-:Y:S02]  /*a830*/  IMAD.SHL.U32 R14, R7, 0x80, RZ ;  /* 0x00000080070e7824 */ /* 0x000fe400078e00ff */
[----:B------:R-:W-:Y:S02]  /*a840*/  IMAD.SHL.U32 R15, R9, 0x100, RZ ;  /* 0x00000100090f7824 */ /* 0x000fe400078e00ff */
[----:B------:R-:W-:Y:S02]  /*a850*/  IMAD.MOV.U32 R20, RZ, RZ, RZ ;  /* 0x000000ffff147224 */ /* 0x000fe400078e00ff */
[----:B------:R-:W-:Y:S02]  /*a860*/  IMAD.MOV.U32 R4, RZ, RZ, R10 ;  /* 0x000000ffff047224 */ /* 0x000fe400078e000a */
[----:B------:R-:W-:Y:S02]  /*a870*/  IMAD.MOV.U32 R5, RZ, RZ, R3 ;  /* 0x000000ffff057224 */ /* 0x000fe400078e0003 */
[----:B------:R-:W-:-:S02]  /*a880*/  IMAD.MOV.U32 R6, RZ, RZ, R0 ;  /* 0x000000ffff067224 */ /* 0x000fc400078e0000 */
[----:B------:R-:W-:-:S07]  /*a890*/  VIADD R22, R14, 0x40 ;  /* 0x000000400e167836 */ /* 0x000fce0000000000 */
.L_x_297:
[----:B------:R-:W0:Y:S01]  /*a8a0*/  S2R R12, SR_CgaCtaId ;  /* 0x00000000000c7919 */ /* 0x000e220000008800 */
[----:B------:R-:W-:Y:S01]  /*a8b0*/  MOV R7, 0x400 ;  /* 0x0000040000077802 */ /* 0x000fe20000000f00 */
[----:B------:R-:W1:Y:S03]  /*a8c0*/  @!P2 LDC R9, c[0x0][0x500] ;  /* 0x00014000ff09ab82 */ /* 0x000e660000000800 */
[----:B0-----:R-:W-:Y:S02]  /*a8d0*/  LEA R21, R12, R7, 0x18 ;  /* 0x000000070c157211 */ /* 0x001fe400078ec0ff */
[----:B------:R-:W-:-:S03]  /*a8e0*/  SHF.L.U32 R7, R5, 0x1f, RZ ;  /* 0x0000001f05077819 */ /* 0x000fc600000006ff */
[----:B------:R-:W-:-:S04]  /*a8f0*/  IMAD R12, R6, 0x8, R21 ;  /* 0x00000008060c7824 */ /* 0x000fc800078e0215 */
[----:B------:R-:W0:Y:S02]  /*a900*/  SYNCS.PHASECHK.TRANS64.TRYWAIT P1, [R12+URZ+0x20], R7 ;  /* 0x000020070c0075a7 */ /* 0x000e24000802017f */
[----:B01----:R-:W-:Y:S05]  /*a910*/  @!P1 BRA `(.L_x_294) ;  /* 0x0000000c008c9947 */ /* 0x003fea0003800000 */
.L_x_314:
[----:B0-----:R-:W-:Y:S01]  /*a920*/  PRMT R7, R18, 0x9910, RZ ;  /* 0x0000991012077816 */ /* 0x001fe200000000ff */
[----:B------:R0:W-:Y:S03]  /*a930*/  @!P2 SYNCS.ARRIVE.TRANS64 RZ, [R12+URZ], R9 ;  /* 0x000000090cffa9a7 */ /* 0x0001e6000800003f */
[----:B------:R-:W-:-:S13]  /*a940*/  ISETP.NE.AND P1, PT, R7, 0x2, PT ;  /* 0x000000020700780c */ /* 0x000fda0003f25270 */
[----:B0-----:R-:W-:Y:S05]  /*a950*/  @P1 BRA `(.L_x_295) ;  /* 0x0000000000041947 */ /* 0x001fea0003800000 */
[----:B------:R-:W-:Y:S01]  /*a960*/  BPT.TRAP 0x1 ;  /* 0x000000040000795c */ /* 0x000fe20000300000 */
.L_x_295:
[----:B------:R-:W-:Y:S05]  /*a970*/  @P0 BRA `(.L_x_296) ;  /* 0x0000000000040947 */ /* 0x000fea0003800000 */
[----:B------:R-:W-:Y:S01]  /*a980*/  BPT.TRAP 0x1 ;  /* 0x000000040000795c */ /* 0x000fe20000300000 */
.L_x_296:
[--C-:B------:R-:W-:Y:S01]  /*a990*/  IMAD R7, R6, 0x4000, R21.reuse ;  /* 0x0000400006077824 */ /* 0x100fe200078e0215 */
[----:B------:R-:W-:Y:S01]  /*a9a0*/  R2UR UR25, R12 ;  /* 0x000000000c1972ca */ /* 0x000fe200000e0000 */
[----:B------:R-:W-:Y:S01]  /*a9b0*/  IMAD R21, R6, 0x8000, R21 ;  /* 0x0000800006157824 */ /* 0x000fe200078e0215 */
[----:B------:R-:W-:Y:S01]  /*a9c0*/  R2UR UR27, R20 ;  /* 0x00000000141b72ca */ /* 0x000fe200000e0000 */
[----:B------:R-:W-:Y:S01]  /*a9d0*/  VIADD R4, R4, 0xffffffff ;  /* 0xffffffff04047836 */ /* 0x000fe20000000000 */
[----:B------:R-:W-:Y:S01]  /*a9e0*/  R2UR UR16, R7 ;  /* 0x00000000071072ca */ /* 0x000fe200000e0000 */
[----:B------:R-:W-:Y:S01]  /*a9f0*/  UIADD3 UR6, UP0, UR30, 0xf0, URZ ;  /* 0x000000f01e067890 */ /* 0x000fe2000ff1e03f */
[----:B------:R-:W-:Y:S01]  /*aa00*/  R2UR UR8, R21 ;  /* 0x00000000150872ca */ /* 0x000fe200000e0000 */
[----:B------:R-:W-:Y:S01]  /*aa10*/  UIADD3 UR32, UP1, UR30, 0x1f0, URZ ;  /* 0x000001f01e207890 */ /* 0x000fe2000ff3e03f */
[----:B------:R-:W-:Y:S01]  /*aa20*/  R2UR UR28, R8 ;  /* 0x00000000081c72ca */ /* 0x000fe200000e0000 */
[----:B------:R-:W-:Y:S01]  /*aa30*/  UIADD3.X UR7, URZ, UR31, URZ, UP0, !UPT ;  /* 0x0000001f3f077290 */ /* 0x000fe200087fe43f */
[----:B------:R-:W-:Y:S01]  /*aa40*/  R2UR UR26, R14 ;  /* 0x000000000e1a72ca */ /* 0x000fe200000e0000 */
[----:B------:R-:W-:Y:S01]  /*aa50*/  VIADD R6, R6, 0x1 ;  /* 0x0000000106067836 */ /* 0x000fe20000000000 */
[----:B------:R-:W-:Y:S01]  /*aa60*/  R2UR UR18, R22 ;  /* 0x00000000161272ca */ /* 0x000fe200000e0000 */
[----:B------:R-:W-:Y:S01]  /*aa70*/  UIADD3.X UR33, URZ, UR31, URZ, UP1, !UPT ;  /* 0x0000001f3f217290 */ /* 0x000fe20008ffe43f */
[----:B------:R-:W-:Y:S01]  /*aa80*/  R2UR UR11, R15 ;  /* 0x000000000f0b72ca */ /* 0x000fe200000e0000 */
[----:B------:R-:W-:Y:S01]  /*aa90*/  UMOV UR14, 0x0 ;  /* 0x00000000000e7882 */ /* 0x000fe20000000000 */
[----:B------:R-:W-:Y:S01]  /*aaa0*/  ISETP.GT.AND P3, PT, R4, 0x1, PT ;  /* 0x000000010400780c */ /* 0x000fe20003f64270 */
[----:B------:R-:W-:Y:S01]  /*aab0*/  UIADD3 UR24, UR16, 0x100, URZ ;  /* 0x0000010010187890 */ /* 0x000fe2000fffe03f */
[----:B------:R-:W-:Y:S01]  /*aac0*/  ISETP.NE.AND P1, PT, R6, 0x4, PT ;  /* 0x000000040600780c */ /* 0x000fe20003f25270 */
[----:B------:R-:W-:Y:S01]  /*aad0*/  UIADD3 UR16, UR16, 0x2100, URZ ;  /* 0x0000210010107890 */ /* 0x000fe2000fffe03f */
[----:B------:R-:W-:Y:S01]  /*aae0*/  VIADD R20, R20, 0x40 ;  /* 0x0000004014147836 */ /* 0x000fe20000000000 */
[----:B------:R-:W-:Y:S01]  /*aaf0*/  UIADD3 UR8, UR8, 0x10100, URZ ;  /* 0x0001010008087890 */ /* 0x000fe2000fffe03f */
[----:B------:R-:W-:Y:S01]  /*ab00*/  SEL R12, RZ, 0x1, P1 ;  /* 0x00000001ff0c7807 */ /* 0x000fe20000800000 */
[----:B------:R-:W-:Y:S01]  /*ab10*/  UMOV UR15, 0x10000000 ;  /* 0x10000000000f7882 */ /* 0x000fe20000000000 */
[----:B------:R-:W-:Y:S01]  /*ab20*/  UMOV UR17, UR25 ;  /* 0x0000001900117c82 */ /* 0x000fe20008000000 */
[----:B------:R-:W-:Y:S01]  /*ab30*/  UMOV UR19, UR27 ;  /* 0x0000001b00137c82 */ /* 0x000fe20008000000 */
[----:B------:R-:W-:Y:S01]  /*ab40*/  UMOV UR20, UR28 ;  /* 0x0000001c00147c82 */ /* 0x000fe20008000000 */
[----:B------:R0:W-:Y:S01]  /*ab50*/  UTMALDG.3D [UR24], [UR6], desc[UR14] ;  /* 0x00000e18060075b4 */ /* 0x0001e20008011000 */
[----:B------:R-:W-:Y:S01]  /*ab60*/  UMOV UR9, UR25 ;  /* 0x0000001900097c82 */ /* 0x000fe20008000000 */
[----:B------:R-:W-:Y:S01]  /*ab70*/  UMOV UR10, UR27 ;  /* 0x0000001b000a7c82 */ /* 0x000fe20008000000 */
[----:B------:R-:W-:Y:S01]  /*ab80*/  UMOV UR12, UR28 ;  /* 0x0000001c000c7c82 */ /* 0x000fe20008000000 */
[----:B------:R-:W-:-:S02]  /*ab90*/  LOP3.LUT R5, R5, R12, RZ, 0x3c, !PT ;  /* 0x0000000c05057212 */ /* 0x000fc400078e3cff */
[----:B------:R-:W-:Y:S01]  /*aba0*/  SEL R6, R6, RZ, P1 ;  /* 0x000000ff06067207 */ /* 0x000fe20000800000 */
[----:B------:R0:W-:Y:S01]  /*abb0*/  UTMALDG.3D [UR16], [UR6], desc[UR14] ;  /* 0x00000e10060075b4 */ /* 0x0001e20008011000 */
[----:B------:R0:W-:Y:S02]  /*abc0*/  UTMALDG.3D [UR8], [UR32], desc[UR14] ;  /* 0x00000e08200075b4 */ /* 0x0001e40008011000 */
[----:B0-----:R-:W-:Y:S05]  /*abd0*/  @P3 BRA `(.L_x_297) ;  /* 0xfffffffc00303947 */ /* 0x001fea000383ffff */
.L_x_293:
[----:B------:R-:W-:Y:S05]  /*abe0*/  BSYNC B1 ;  /* 0x0000000000017941 */ /* 0x000fea0003800000 */
.L_x_292:
[----:B------:R-:W-:Y:S01]  /*abf0*/  LOP3.LUT P3, RZ, R11, 0xff, RZ, 0xc0, !PT ;  /* 0x000000ff0bff7812 */ /* 0x000fe2000786c0ff */
[----:B------:R-:W-:Y:S01]  /*ac00*/  IMAD.IADD R0, R13, 0x1, R0 ;  /* 0x000000010d007824 */ /* 0x000fe200078e0200 */
[----:B------:R-:W-:Y:S01]  /*ac10*/  IADD3 R16, P4, R16, UR22, RZ ;  /* 0x0000001610107c10 */ /* 0x000fe2000ff9e0ff */
[----:B------:R-:W-:Y:S01]  /*ac20*/  ULDC.64 UR6, c[0x0][0x650] ;  /* 0x0001940000067ab9 */ /* 0x000fe20000000a00 */
[----:B------:R-:W-:Y:S01]  /*ac30*/  BSSY B1, `(.L_x_298) ;  /* 0x000006b000017945 */ /* 0x000fe20003800000 */
[----:B------:R-:W-:Y:S01]  /*ac40*/  IMAD.MOV.U32 R7, RZ, RZ, -0x1 ;  /* 0xffffffffff077424 */ /* 0x000fe200078e00ff */
[----:B------:R-:W-:Y:S01]  /*ac50*/  SHF.R.U32.HI R4, RZ, 0x2, R0 ;  /* 0x00000002ff047819 */ /* 0x000fe20000011600 */
[----:B------:R-:W-:Y:S01]  /*ac60*/  IMAD.MOV.U32 R9, RZ, RZ, -0x1 ;  /* 0xffffffffff097424 */ /* 0x000fe200078e00ff */
[----:B------:R-:W-:Y:S01]  /*ac70*/  ISETP.GT.U32.AND P1, PT, R0, 0x3, PT ;  /* 0x000000030000780c */ /* 0x000fe20003f24070 */
[----:B------:R-:W-:Y:S01]  /*ac80*/  IMAD.MOV.U32 R8, RZ, RZ, -0x1 ;  /* 0xffffffffff087424 */ /* 0x000fe200078e00ff */
[----:B------:R-:W-:-:S02]  /*ac90*/  LOP3.LUT R4, R4, 0x1, RZ, 0xc0, !PT ;  /* 0x0000000104047812 */ /* 0x000fc400078ec0ff */
[----:B------:R-:W-:Y:S01]  /*aca0*/  ISETP.LT.U32.AND P1, PT, R13, 0x4, P1 ;  /* 0x000000040d00780c */ /* 0x000fe20000f21070 */
[----:B------:R-:W0:Y:S01]  /*acb0*/  @P3 S2R R6, SR_CgaCtaId ;  /* 0x0000000000063919 */ /* 0x000e220000008800 */
[----:B------:R-:W-:Y:S02]  /*acc0*/  @P3 MOV R5, 0x400 ;  /* 0x0000040000053802 */ /* 0x000fe40000000f00 */
[----:B------:R-:W-:Y:S02]  /*acd0*/  IADD3.X R17, R17, UR5, RZ, P4, !PT ;  /* 0x0000000511117c10 */ /* 0x000fe4000a7fe4ff */
[----:B------:R-:W-:Y:S02]  /*ace0*/  ISETP.GE.U32.AND P4, PT, R16, UR6, PT ;  /* 0x0000000610007c0c */ /* 0x000fe4000bf86070 */
[----:B------:R-:W-:Y:S02]  /*acf0*/  LOP3.LUT R0, R0, 0x3, RZ, 0xc0, !PT ;  /* 0x0000000300007812 */ /* 0x000fe400078ec0ff */
[----:B------:R-:W-:-:S02]  /*ad00*/  PRMT R11, RZ, 0x7610, R11 ;  /* 0x00007610ff0b7816 */ /* 0x000fc4000000000b */
[----:B0-----:R-:W-:-:S04]  /*ad10*/  @P3 LEA R5, R6, R5, 0x18 ;  /* 0x0000000506053211 */ /* 0x001fc800078ec0ff */
[----:B------:R0:W-:Y:S01]  /*ad20*/  @P3 SYNCS.ARRIVE.TRANS64.A1T0 RZ, [R5+URZ+0x58], RZ ;  /* 0x000058ff05ff39a7 */ /* 0x0001e2000810003f */
[----:B------:R-:W-:Y:S02]  /*ad30*/  ISETP.NE.U32.AND P3, PT, R4, 0x1, PT ;  /* 0x000000010400780c */ /* 0x000fe40003f65070 */
[----:B------:R-:W-:Y:S02]  /*ad40*/  SEL R4, RZ, 0x1, !P1 ;  /* 0x00000001ff047807 */ /* 0x000fe40004800000 */
[----:B------:R-:W-:Y:S02]  /*ad50*/  ISETP.GE.U32.AND.EX P1, PT, R17, UR7, PT, P4 ;  /* 0x0000000711007c0c */ /* 0x000fe4000bf26140 */
[----:B------:R-:W-:-:S04]  /*ad60*/  ISETP.GT.U32.AND P3, PT, R13, 0x3, !P3 ;  /* 0x000000030d00780c */ /* 0x000fc80005f64070 */
[----:B0-----:R-:W-:-:S04]  /*ad70*/  SEL R5, RZ, 0x1, !P3 ;  /* 0x00000001ff057807 */ /* 0x001fc80005800000 */
[--C-:B------:R-:W-:Y:S02]  /*ad80*/  LOP3.LUT R3, R5, R3, R4.reuse, 0x96, !PT ;  /* 0x0000000305037212 */ /* 0x100fe400078e9604 */
[----:B------:R-:W-:Y:S01]  /*ad90*/  PRMT R4, RZ, 0x7610, R4 ;  /* 0x00007610ff047816 */ /* 0x000fe20000000004 */
[----:B------:R-:W-:Y:S06]  /*ada0*/  @P1 BRA `(.L_x_299) ;  /* 0x00000004004c1947 */ /* 0x000fec0003800000 */
[----:B------:R-:W-:Y:S01]  /*adb0*/  ULDC.64 UR6, c[0x0][0x628] ;  /* 0x00018a0000067ab9 */ /* 0x000fe20000000a00 */
[----:B------:R-:W0:Y:S01]  /*adc0*/  S2R R14, SR_CTAID.X ;  /* 0x00000000000e7919 */ /* 0x000e220000002500 */
[----:B------:R-:W-:Y:S01]  /*add0*/  ISETP.NE.U32.AND P1, PT, RZ, UR6, PT ;  /* 0x00000006ff007c0c */ /* 0x000fe2000bf25070 */
[----:B------:R-:W-:Y:S01]  /*ade0*/  ULDC UR9, c[0x0][0x630] ;  /* 0x00018c0000097ab9 */ /* 0x000fe20000000800 */
[----:B------:R-:W-:Y:S01]  /*adf0*/  IMAD.MOV.U32 R4, RZ, RZ, R16 ;  /* 0x000000ffff047224 */ /* 0x000fe200078e0010 */
[----:B------:R-:W1:Y:S01]  /*ae00*/  S2R R12, SR_CTAID.Y ;  /* 0x00000000000c7919 */ /* 0x000e620000002600 */
[----:B------:R-:W-:Y:S01]  /*ae10*/  ISETP.NE.AND.EX P1, PT, RZ, UR7, PT, P1 ;  /* 0x00000007ff007c0c */ /* 0x000fe2000bf25310 */
[----:B------:R-:W-:-:S12]  /*ae20*/  IMAD.MOV.U32 R5, RZ, RZ, R17 ;  /* 0x000000ffff057224 */ /* 0x000fd800078e0011 */
[----:B------:R-:W-:Y:S05]  /*ae30*/  @!P1 BRA `(.L_x_300) ;  /* 0x0000000000289947 */ /* 0x000fea0003800000 */
[----:B------:R-:W-:Y:S02]  /*ae40*/  ULDC UR8, c[0x0][0x634] ;  /* 0x00018d0000087ab9 */ /* 0x000fe40000000800 */
[----:B------:R-:W-:-:S05]  /*ae50*/  IADD3 R9, P1, R16, UR8, RZ ;  /* 0x0000000810097c10 */ /* 0x000fca000ff3e0ff */
[----:B------:R-:W-:-:S04]  /*ae60*/  IMAD.X R15, RZ, RZ, R17, P1 ;  /* 0x000000ffff0f7224 */ /* 0x000fc800008e0611 */
[----:B------:R-:W-:-:S04]  /*ae70*/  IMAD.WIDE.U32 R6, R15, UR6, RZ ;  /* 0x000000060f067c25 */ /* 0x000fc8000f8e00ff */
[----:B------:R-:W-:-:S04]  /*ae80*/  IMAD.WIDE.U32 R6, P1, R9, UR7, R6 ;  /* 0x0000000709067c25 */ /* 0x000fc8000f820006 */
[----:B------:R-:W-:-:S04]  /*ae90*/  IMAD.WIDE.U32 R8, R9, UR6, RZ ;  /* 0x0000000609087c25 */ /* 0x000fc8000f8e00ff */
[----:B------:R-:W-:Y:S01]  /*aea0*/  IMAD.X R5, RZ, RZ, RZ, P1 ;  /* 0x000000ffff057224 */ /* 0x000fe200008e06ff */
[----:B------:R-:W-:Y:S01]  /*aeb0*/  IADD3 RZ, P1, R9, R6, RZ ;  /* 0x0000000609ff7210 */ /* 0x000fe20007f3e0ff */
[----:B------:R-:W-:-:S04]  /*aec0*/  IMAD.MOV.U32 R4, RZ, RZ, R7 ;  /* 0x000000ffff047224 */ /* 0x000fc800078e0007 */
[----:B------:R-:W-:-:S08]  /*aed0*/  IMAD.WIDE.U32.X R4, R15, UR7, R4, P1 ;  /* 0x000000070f047c25 */ /* 0x000fd000088e0404 */
.L_x_300:
[--C-:B------:R-:W-:Y:S01]  /*aee0*/  SHF.R.U64 R8, R4, UR9, R5.reuse ;  /* 0x0000000904087c19 */ /* 0x100fe20008001205 */
[----:B------:R-:W-:Y:S01]  /*aef0*/  ULDC.64 UR6, c[0x0][0x620] ;  /* 0x0001880000067ab9 */ /* 0x000fe20000000a00 */
[----:B------:R-:W-:Y:S01]  /*af00*/  SHF.R.U32.HI R4, RZ, UR9, R5 ;  /* 0x00000009ff047c19 */ /* 0x000fe20008011605 */
[----:B------:R-:W2:Y:S01]  /*af10*/  LDC R25, c[0x0][0x144] ;  /* 0x00005100ff197b82 */ /* 0x000ea20000000800 */
[----:B------:R-:W-:Y:S01]  /*af20*/  IADD3 R7, P1, RZ, -R8, RZ ;  /* 0x80000008ff077210 */ /* 0x000fe20007f3e0ff */
[----:B------:R-:W-:Y:S01]  /*af30*/  ULDC.64 UR10, c[0x0][0x640] ;  /* 0x00019000000a7ab9 */ /* 0x000fe20000000a00 */
[----:B0-----:R-:W-:Y:S01]  /*af40*/  I2FP.F32.U32 R9, R14 ;  /* 0x0000000e00097245 */ /* 0x001fe20000201000 */
[----:B------:R-:W-:Y:S02]  /*af50*/  ULDC UR8, c[0x0][0x608] ;  /* 0x0001820000087ab9 */ /* 0x000fe40000000800 */
[----:B------:R-:W-:Y:S01]  /*af60*/  IMAD.X R4, RZ, RZ, ~R4, P1 ;  /* 0x000000ffff047224 */ /* 0x000fe200008e0e04 */
[----:B------:R-:W-:Y:S01]  /*af70*/  ISETP.NE.U32.AND P1, PT, RZ, UR10, PT ;  /* 0x0000000aff007c0c */ /* 0x000fe2000bf25070 */
[----:B------:R-:W0:Y:S02]  /*af80*/  LDC R21, c[0x0][0x148] ;  /* 0x00005200ff157b82 */ /* 0x000e240000000800 */
[----:B------:R-:W-:Y:S01]  /*af90*/  IMAD R6, R4, UR6, RZ ;  /* 0x0000000604067c24 */ /* 0x000fe2000f8e02ff */
[----:B------:R-:W-:Y:S01]  /*afa0*/  ISETP.NE.AND.EX P1, PT, RZ, UR11, PT, P1 ;  /* 0x0000000bff007c0c */ /* 0x000fe2000bf25310 */
[----:B------:R-:W-:Y:S01]  /*afb0*/  IMAD.WIDE.U32 R4, R7, UR6, R16 ;  /* 0x0000000607047c25 */ /* 0x000fe2000f8e0010 */
[----:B------:R-:W-:-:S03]  /*afc0*/  ULDC UR6, c[0x0][0x150] ;  /* 0x0000540000067ab9 */ /* 0x000fc60000000800 */
[----:B------:R-:W-:Y:S02]  /*afd0*/  IMAD R7, R7, UR7, R6 ;  /* 0x0000000707077c24 */ /* 0x000fe4000f8e0206 */
[----:B------:R-:W-:Y:S01]  /*afe0*/  FMUL R6, R9, UR6 ;  /* 0x0000000609067c20 */ /* 0x000fe20008400000 */
[----:B------:R-:W-:Y:S01]  /*aff0*/  ULDC UR6, c[0x0][0x618] ;  /* 0x0001860000067ab9 */ /* 0x000fe20000000800 */
[----:B------:R-:W-:Y:S01]  /*b000*/  ULDC UR7, c[0x0][0x154] ;  /* 0x0000550000077ab9 */ /* 0x000fe20000000800 */
[----:B------:R-:W-:-:S03]  /*b010*/  IMAD.IADD R5, R5, 0x1, R7 ;  /* 0x0000000105057824 */ /* 0x000fc600078e0207 */
[----:B------:R-:W3:Y:S02]  /*b020*/  F2I.U32.TRUNC.NTZ R6, R6 ;  /* 0x0000000600067305 */ /* 0x000ee4000020f000 */
[----:B------:R-:W-:Y:S02]  /*b030*/  SHF.R.U64 R9, R4, UR6, R5 ;  /* 0x0000000604097c19 */ /* 0x000fe40008001205 */
[----:B-1----:R-:W-:-:S05]  /*b040*/  I2FP.F32.U32 R4, R12 ;  /* 0x0000000c00047245 */ /* 0x002fca0000201000 */
[----:B------:R-:W-:Y:S01]  /*b050*/  FMUL R22, R4, UR7 ;  /* 0x0000000704167c20 */ /* 0x000fe20008400000 */
[----:B------:R-:W-:Y:S01]  /*b060*/  SHF.R.U32.HI R4, RZ, UR6, R5 ;  /* 0x00000006ff047c19 */ /* 0x000fe20008011605 */
[----:B------:R-:W-:-:S03]  /*b070*/  ULDC UR6, c[0x0][0x658] ;  /* 0x0001960000067ab9 */ /* 0x000fc60000000800 */
[--C-:B------:R-:W-:Y:S01]  /*b080*/  SHF.R.U64 R20, R9, UR8, R4.reuse ;  /* 0x0000000809147c19 */ /* 0x100fe20008001204 */
[----:B------:R-:W1:Y:S01]  /*b090*/  F2I.U32.TRUNC.NTZ R22, R22 ;  /* 0x0000001600167305 */ /* 0x000e62000020f000 */
[----:B------:R-:W-:Y:S01]  /*b0a0*/  SHF.R.U32.HI R5, RZ, UR8, R4 ;  /* 0x00000008ff057c19 */ /* 0x000fe20008011604 */
[----:B---3--:R-:W-:-:S03]  /*b0b0*/  IMAD.MOV R6, RZ, RZ, -R6 ;  /* 0x000000ffff067224 */ /* 0x008fc600078e0a06 */
[--C-:B------:R-:W-:Y:S01]  /*b0c0*/  SHF.R.U64 R15, R20, UR6, R5.reuse ;  /* 0x00000006140f7c19 */ /* 0x100fe20008001205 */
[----:B--2---:R-:W-:Y:S01]  /*b0d0*/  IMAD R14, R25, R6, R14 ;  /* 0x00000006190e7224 */ /* 0x004fe200078e020e */
[----:B------:R-:W-:-:S03]  /*b0e0*/  SHF.R.U32.HI R23, RZ, UR6, R5 ;  /* 0x00000006ff177c19 */ /* 0x000fc60008011605 */
[----:B------:R-:W-:Y:S02]  /*b0f0*/  IMAD.MOV.U32 R4, RZ, RZ, R15 ;  /* 0x000000ffff047224 */ /* 0x000fe400078e000f */
[----:B------:R-:W-:Y:S01]  /*b100*/  IMAD.MOV.U32 R5, RZ, RZ, R23 ;  /* 0x000000ffff057224 */ /* 0x000fe200078e0017 */
[----:B-1----:R-:W-:Y:S06]  /*b110*/  @!P1 BRA `(.L_x_301) ;  /* 0x0000000000289947 */ /* 0x002fec0003800000 */
[----:B------:R-:W-:Y:S02]  /*b120*/  ULDC UR6, c[0x0][0x64c] ;  /* 0x0001930000067ab9 */ /* 0x000fe40000000800 */
[----:B------:R-:W-:-:S05]  /*b130*/  IADD3 R5, P1, R15, UR6, RZ ;  /* 0x000000060f057c10 */ /* 0x000fca000ff3e0ff */
[----:B------:R-:W-:-:S04]  /*b140*/  IMAD.X R23, RZ, RZ, R23, P1 ;  /* 0x000000ffff177224 */ /* 0x000fc800008e0617 */
[----:B------:R-:W-:-:S04]  /*b150*/  IMAD.WIDE.U32 R6, R23, UR10, RZ ;  /* 0x0000000a17067c25 */ /* 0x000fc8000f8e00ff */
[----:B------:R-:W-:-:S04]  /*b160*/  IMAD.WIDE.U32 R6, P1, R5, UR11, R6 ;  /* 0x0000000b05067c25 */ /* 0x000fc8000f820006 */
[----:B------:R-:W-:-:S04]  /*b170*/  IMAD.WIDE.U32 R4, R5, UR10, RZ ;  /* 0x0000000a05047c25 */ /* 0x000fc8000f8e00ff */
[----:B------:R-:W-:Y:S01]  /*b180*/  IMAD.MOV.U32 R4, RZ, RZ, R7 ;  /* 0x000000ffff047224 */ /* 0x000fe200078e0007 */
[----:B------:R-:W-:Y:S01]  /*b190*/  IADD3 RZ, P3, R5, R6, RZ ;  /* 0x0000000605ff7210 */ /* 0x000fe20007f7e0ff */
[----:B------:R-:W-:-:S04]  /*b1a0*/  IMAD.X R5, RZ, RZ, RZ, P1 ;  /* 0x000000ffff057224 */ /* 0x000fc800008e06ff */
[----:B------:R-:W-:-:S08]  /*b1b0*/  IMAD.WIDE.U32.X R4, R23, UR11, R4, P3 ;  /* 0x0000000b17047c25 */ /* 0x000fd000098e0404 */
.L_x_301:
[----:B------:R-:W-:Y:S01]  /*b1c0*/  ISETP.NE.AND P1, PT, R2, 0x1, PT ;  /* 0x000000010200780c */ /* 0x000fe20003f25270 */
[----:B------:R-:W-:Y:S01]  /*b1d0*/  ULDC UR6, c[0x0][0x648] ;  /* 0x0001920000067ab9 */ /* 0x000fe20000000800 */
[----:B------:R-:W-:Y:S01]  /*b1e0*/  LOP3.LUT R20, R20, UR13, RZ, 0xc0, !PT ;  /* 0x0000000d14147c12 */ /* 0x000fe2000f8ec0ff */
[----:B------:R-:W-:Y:S01]  /*b1f0*/  IMAD.MOV R22, RZ, RZ, -R22 ;  /* 0x000000ffff167224 */ /* 0x000fe200078e0a16 */
[----:B------:R-:W-:Y:S01]  /*b200*/  SHF.R.U64 R5, R4, UR6, R5 ;  /* 0x0000000604057c19 */ /* 0x000fe20008001205 */
[----:B------:R-:W-:Y:S01]  /*b210*/  ULDC UR6, c[0x0][0x638] ;  /* 0x00018e0000067ab9 */ /* 0x000fe20000000800 */
[----:B------:R-:W-:Y:S01]  /*b220*/  LOP3.LUT R6, R9, UR4, RZ, 0xc0, !PT ;  /* 0x0000000409067c12 */ /* 0x000fe2000f8ec0ff */
[----:B------:R-:W-:Y:S02]  /*b230*/  ULDC UR7, c[0x0][0x610] ;  /* 0x0001840000077ab9 */ /* 0x000fe40000000800 */
[----:B------:R-:W-:Y:S02]  /*b240*/  IMAD.MOV R4, RZ, RZ, -R5 ;  /* 0x000000ffff047224 */ /* 0x000fe400078e0a05 */
[----:B------:R-:W-:-:S02]  /*b250*/  IMAD R5, R5, UR21, R20 ;  /* 0x0000001505057c24 */ /* 0x000fc4000f8e0214 */
[----:B0-----:R-:W-:Y:S02]  /*b260*/  @P1 IMAD R14, R21, R22, R12 ;  /* 0x00000016150e1224 */ /* 0x001fe400078e020c */
[----:B------:R-:W-:Y:S01]  /*b270*/  IMAD R15, R4, UR6, R15 ;  /* 0x00000006040f7c24 */ /* 0x000fe2000f8e020f */
[----:B------:R-:W-:Y:S01]  /*b280*/  ULDC UR6, c[0x0][0x600] ;  /* 0x0001800000067ab9 */ /* 0x000fe20000000800 */
[----:B------:R-:W-:Y:S02]  /*b290*/  IMAD R14, R5, UR7, R14 ;  /* 0x00000007050e7c24 */ /* 0x000fe4000f8e020e */
[----:B------:R-:W-:Y:S02]  /*b2a0*/  IMAD R15, R15, UR6, R6 ;  /* 0x000000060f0f7c24 */ /* 0x000fe4000f8e0206 */
[----:B------:R-:W-:-:S03]  /*b2b0*/  IMAD.MOV.U32 R4, RZ, RZ, 0x1 ;  /* 0x00000001ff047424 */ /* 0x000fc600078e00ff */
[----:B------:R-:W-:Y:S02]  /*b2c0*/  SEL R9, R15, R14, !P1 ;  /* 0x0000000e0f097207 */ /* 0x000fe40004800000 */
[----:B------:R-:W-:-:S07]  /*b2d0*/  SEL R7, R14, R15, !P1 ;  /* 0x0000000f0e077207 */ /* 0x000fce0004800000 */
.L_x_299:
[----:B------:R-:W-:Y:S05]  /*b2e0*/  BSYNC B1 ;  /* 0x0000000000017941 */ /* 0x000fea0003800000 */
.L_x_298:
[----:B------:R-:W-:-:S13]  /*b2f0*/  LOP3.LUT P1, RZ, R4, 0xff, RZ, 0xc0, !PT ;  /* 0x000000ff04ff7812 */ /* 0x000fda000782c0ff */
[----:B------:R-:W-:Y:S05]  /*b300*/  @P1 BRA `(.L_x_302) ;  /* 0xfffffff400281947 */ /* 0x000fea000383ffff */
[----:B------:R-:W-:Y:S05]  /*b310*/  BSYNC B0 ;  /* 0x0000000000007941 */ /* 0x000fea0003800000 */
.L_x_290:
[----:B------:R-:W-:-:S03]  /*b320*/  UMOV UR6, 0xffffffff ;  /* 0xffffffff00067882 */ /* 0x000fc60000000000 */
[----:B------:R-:W-:Y:S05]  /*b330*/  BRA.DIV UR6, `(.L_x_303) ;  /* 0x0000000606187947 */ /* 0x000fea000b800000 */
[----:B------:R-:W-:-:S13]  /*b340*/  ELECT P6, URZ, PT ;  /* 0x00000000003f782f */ /* 0x000fda00038c0000 */
.L_x_317:
[----:B------:R-:W-:Y:S04]  /*b350*/  BSSY B0, `(.L_x_304) ;  /* 0x000002b000007945 */ /* 0x000fe80003800000 */
[----:B------:R-:W-:Y:S05]  /*b360*/  @!P6 BRA `(.L_x_305) ;  /* 0x0000000000a4e947 */ /* 0x000fea0003800000 */
[----:B------:R-:W-:-:S04]  /*b370*/  LOP3.LUT R19, R19, 0x2, RZ, 0xfc, !PT ;  /* 0x0000000213137812 */ /* 0x000fc800078efcff */
[----:B------:R-:W-:-:S13]  /*b380*/  ISETP.NE.AND P0, PT, R19, 0x3, PT ;  /* 0x000000031300780c */ /* 0x000fda0003f05270 */
[----:B------:R-:W-:Y:S05]  /*b390*/  @!P0 BRA `(.L_x_306) ;  /* 0x0000000000048947 */ /* 0x000fea0003800000 */
[----:B------:R-:W-:Y:S01]  /*b3a0*/  BPT.TRAP 0x1 ;  /* 0x000000040000795c */ /* 0x000fe20000300000 */
.L_x_306:
[----:B------:R-:W0:Y:S01]  /*b3b0*/  S2R R5, SR_CgaCtaId ;  /* 0x0000000000057919 */ /* 0x000e220000008800 */
[----:B------:R-:W-:Y:S02]  /*b3c0*/  MOV R2, 0x400 ;  /* 0x0000040000027802 */ /* 0x000fe40000000f00 */
[----:B------:R-:W-:Y:S02]  /*b3d0*/  SHF.L.U32 R4, R3, 0x1f, RZ ;  /* 0x0000001f03047819 */ /* 0x000fe400000006ff */
[----:B0-----:R-:W-:-:S05]  /*b3e0*/  LEA R5, R5, R2, 0x18 ;  /* 0x0000000205057211 */ /* 0x001fca00078ec0ff */
[----:B------:R-:W-:-:S04]  /*b3f0*/  VIADD R5, R5, 0x20 ;  /* 0x0000002005057836 */ /* 0x000fc80000000000 */
[C---:B------:R-:W-:Y:S02]  /*b400*/  IMAD R7, R0.reuse, 0x8, R5 ;  /* 0x0000000800077824 */ /* 0x040fe400078e0205 */
[----:B------:R-:W-:Y:S02]  /*b410*/  VIADD R0, R0, 0x1 ;  /* 0x0000000100007836 */ /* 0x000fe40000000000 */
[----:B------:R-:W0:Y:S03]  /*b420*/  SYNCS.PHASECHK.TRANS64.TRYWAIT P0, [R7+URZ], R4 ;  /* 0x00000004070075a7 */ /* 0x000e26000800017f */
[----:B------:R-:W-:-:S04]  /*b430*/  ISETP.NE.AND P1, PT, R0, 0x4, PT ;  /* 0x000000040000780c */ /* 0x000fc80003f25270 */
[----:B------:R-:W-:Y:S02]  /*b440*/  SEL R2, RZ, 0x1, P1 ;  /* 0x00000001ff027807 */ /* 0x000fe40000800000 */
[----:B------:R-:W-:Y:S02]  /*b450*/  SEL R0, R0, RZ, P1 ;  /* 0x000000ff00007207 */ /* 0x000fe40000800000 */
[----:B------:R-:W-:-:S03]  /*b460*/  LOP3.LUT R9, R3, R2, RZ, 0x3c, !PT ;  /* 0x0000000203097212 */ /* 0x000fc600078e3cff */
[----:B------:R-:W-:Y:S01]  /*b470*/  IMAD R6, R0, 0x8, R5 ;  /* 0x0000000800067824 */ /* 0x000fe200078e0205 */
[----:B------:R-:W-:Y:S01]  /*b480*/  SHF.L.U32 R3, R9, 0x1f, RZ ;  /* 0x0000001f09037819 */ /* 0x000fe200000006ff */
[----:B0-----:R-:W-:Y:S06]  /*b490*/  @!P0 BRA `(.L_x_307) ;  /* 0x0000000000e08947 */ /* 0x001fec0003800000 */
.L_x_318:
[----:B------:R-:W1:Y:S01]  /*b4a0*/  SYNCS.PHASECHK.TRANS64.TRYWAIT P0, [R6+URZ], R3 ;  /* 0x00000003060075a7 */ /* 0x000e62000800017f */
[----:B------:R-:W-:-:S05]  /*b4b0*/  VIADD R0, R0, 0x1 ;  /* 0x0000000100007836 */ /* 0x000fca0000000000 */
[----:B------:R-:W-:-:S04]  /*b4c0*/  ISETP.NE.AND P1, PT, R0, 0x4, PT ;  /* 0x000000040000780c */ /* 0x000fc80003f25270 */
[----:B------:R-:W-:Y:S02]  /*b4d0*/  SEL R2, RZ, 0x1, P1 ;  /* 0x00000001ff027807 */ /* 0x000fe40000800000 */
[----:B------:R-:W-:Y:S02]  /*b4e0*/  SEL R0, R0, RZ, P1 ;  /* 0x000000ff00007207 */ /* 0x000fe40000800000 */
[----:B------:R-:W-:-:S03]  /*b4f0*/  LOP3.LUT R9, R9, R2, RZ, 0x3c, !PT ;  /* 0x0000000209097212 */ /* 0x000fc600078e3cff */
[----:B0-----:R-:W-:Y:S01]  /*b500*/  IMAD R7, R0, 0x8, R5 ;  /* 0x0000000800077824 */ /* 0x001fe200078e0205 */
[----:B------:R-:W-:Y:S01]  /*b510*/  SHF.L.U32 R4, R9, 0x1f, RZ ;  /* 0x0000001f09047819 */ /* 0x000fe200000006ff */
[----:B-1----:R-:W-:Y:S06]  /*b520*/  @!P0 BRA `(.L_x_308) ;  /* 0x0000000000d08947 */ /* 0x002fec0003800000 */
.L_x_319:
[----:B------:R-:W1:Y:S01]  /*b530*/  SYNCS.PHASECHK.TRANS64.TRYWAIT P0, [R7+URZ], R4 ;  /* 0x00000004070075a7 */ /* 0x000e62000800017f */
[----:B------:R-:W-:-:S05]  /*b540*/  VIADD R0, R0, 0x1 ;  /* 0x0000000100007836 */ /* 0x000fca0000000000 */
[----:B------:R-:W-:-:S04]  /*b550*/  ISETP.NE.AND P1, PT, R0, 0x4, PT ;  /* 0x000000040000780c */ /* 0x000fc80003f25270 */
[----:B------:R-:W-:Y:S02]  /*b560*/  SEL R2, RZ, 0x1, P1 ;  /* 0x00000001ff027807 */ /* 0x000fe40000800000 */
[----:B------:R-:W-:Y:S02]  /*b570*/  SEL R0, R0, RZ, P1 ;  /* 0x000000ff00007207 */ /* 0x000fe40000800000 */
[----:B------:R-:W-:Y:S01]  /*b580*/  LOP3.LUT R2, R9, R2, RZ, 0x3c, !PT ;  /* 0x0000000209027212 */ /* 0x000fe200078e3cff */
[----:B-1----:R-:W-:Y:S06]  /*b590*/  @!P0 BRA `(.L_x_309) ;  /* 0x0000000000c88947 */ /* 0x002fec0003800000 */
.L_x_320:
[----:B------:R-:W-:Y:S01]  /*b5a0*/  IMAD R5, R0, 0x8, R5 ;  /* 0x0000000800057824 */ /* 0x000fe200078e0205 */
[----:B------:R-:W-:-:S07]  /*b5b0*/  SHF.L.U32 R0, R2, 0x1f, RZ ;  /* 0x0000001f02007819 */ /* 0x000fce00000006ff */
.L_x_310:
[----:B--2---:R2:W3:Y:S02]  /*b5c0*/  SYNCS.PHASECHK.TRANS64.TRYWAIT P0, [R5+URZ], R0 ;  /* 0x00000000050075a7 */ /* 0x0044e4000800017f */
[----:B---3--:R-:W-:Y:S05]  /*b5d0*/  @!P0 NANOSLEEP.SYNCS 0x989680 ;  /* 0x009896800000895d */ /* 0x008fea0003900000 */
[----:B------:R-:W3:Y:S02]  /*b5e0*/  @!P0 SYNCS.PHASECHK.TRANS64 P0, [R5+URZ], R0 ;  /* 0x00000000050085a7 */ /* 0x000ee4000800007f */
[----:B---3--:R-:W-:Y:S05]  /*b5f0*/  @!P0 BRA `(.L_x_310) ;  /* 0xfffffffc00f08947 */ /* 0x008fea000383ffff */
.L_x_305:
[----:B------:R-:W-:Y:S05]  /*b600*/  BSYNC B0 ;  /* 0x0000000000007941 */ /* 0x000fea0003800000 */
.L_x_304:
[----:B------:R-:W-:Y:S05]  /*b610*/  EXIT ;  /* 0x000000000000794d */ /* 0x000fea0003800000 */
.L_x_17:
[----:B---3--:R3:W4:Y:S02]  /*b620*/  SYNCS.PHASECHK.TRANS64.TRYWAIT P1, [R3+URZ], R0 ;  /* 0x00000000030075a7 */ /* 0x008724000802017f */
[----:B----4-:R-:W-:Y:S05]  /*b630*/  @!P1 NANOSLEEP.SYNCS 0x989680 ;  /* 0x009896800000995d */ /* 0x010fea0003900000 */
[----:B------:R-:W4:Y:S02]  /*b640*/  @!P1 SYNCS.PHASECHK.TRANS64 P1, [R3+URZ], R0 ;  /* 0x00000000030095a7 */ /* 0x000f24000802007f */
[----:B----4-:R-:W-:Y:S05]  /*b650*/  @!P1 BRA `(.L_x_17) ;  /* 0xfffffffc00f09947 */ /* 0x010fea000383ffff */
[----:B------:R-:W-:Y:S05]  /*b660*/  BRA `(.L_x_16) ;  /* 0xffffff5800e87947 */ /* 0x000fea000383ffff */
.L_x_22:
[----:B-1----:R-:W-:-:S04]  /*b670*/  IMAD.U32 R4, RZ, RZ, UR7 ;  /* 0x00000007ff047e24 */ /* 0x002fc8000f8e00ff */
[----:B------:R1:W2:Y:S03]  /*b680*/  SYNCS.PHASECHK.TRANS64.TRYWAIT P1, [R4+URZ], R3 ;  /* 0x00000003040075a7 */ /* 0x0002a6000802017f */
[----:B--2---:R-:W-:Y:S05]  /*b690*/  @!P1 NANOSLEEP.SYNCS 0x989680 ;  /* 0x009896800000995d */ /* 0x004fea0003900000 */
[----:B------:R-:W2:Y:S02]  /*b6a0*/  @!P1 SYNCS.PHASECHK.TRANS64 P1, [R4+URZ], R3 ;  /* 0x00000003040095a7 */ /* 0x000ea4000802007f */
[----:B--2---:R-:W-:Y:S05]  /*b6b0*/  @!P1 BRA `(.L_x_22) ;  /* 0xfffffffc00ec9947 */ /* 0x004fea000383ffff */
[----:B------:R-:W-:Y:S05]  /*b6c0*/  BRA `(.L_x_21) ;  /* 0xffffff5c00d07947 */ /* 0x000fea000383ffff */
.L_x_291:
[----:B------:R-:W-:Y:S01]  /*b6d0*/  BSSY B1, `(.L_x_311) ;  /* 0x0000006000017945 */ /* 0x000fe20003800000 */
[----:B------:R-:W-:-:S07]  /*b6e0*/  IMAD.MOV.U32 R15, RZ, RZ, -0x1 ;  /* 0xffffffffff0f7424 */ /* 0x000fce00078e00ff */
[----:B------:R-:W-:Y:S05]  /*b6f0*/  WARPSYNC.COLLECTIVE R15, `(.L_x_312) ;  /* 0x000000000f0c7348 */ /* 0x000fea0003c00000 */
[----:B------:R-:W-:Y:S02]  /*b700*/  ELECT P6, UR62, PT ;  /* 0x00000000003e782f */ /* 0x000fe400038c0000 */
[----:B------:R-:W-:Y:S01]  /*b710*/  MOV R14, UR62 ;  /* 0x0000003e000e7c02 */ /* 0x000fe20008000f00 */
[----:B------:R-:W-:Y:S10]  /*b720*/  ENDCOLLECTIVE ;  /* 0x000000000000791b */ /* 0x000ff40003800000 */
.L_x_312:
[----:B------:R-:W-:Y:S05]  /*b730*/  BSYNC B1 ;  /* 0x0000000000017941 */ /* 0x000fea0003800000 */
.L_x_311:
[----:B------:R-:W-:Y:S05]  /*b740*/  BRA `(.L_x_313) ;  /* 0xfffffff000247947 */ /* 0x000fea000383ffff */
.L_x_294:
[----:B0-----:R0:W1:Y:S02]  /*b750*/  SYNCS.PHASECHK.TRANS64.TRYWAIT P1, [R12+URZ+0x20], R7 ;  /* 0x000020070c0075a7 */ /* 0x001064000802017f */
[----:B-1----:R-:W-:Y:S05]  /*b760*/  @!P1 NANOSLEEP.SYNCS 0x989680 ;  /* 0x009896800000995d */ /* 0x002fea0003900000 */
[----:B------:R-:W1:Y:S02]  /*b770*/  @!P1 SYNCS.PHASECHK.TRANS64 P1, [R12+URZ+0x20], R7 ;  /* 0x000020070c0095a7 */ /* 0x000e64000802007f */
[----:B-1----:R-:W-:Y:S05]  /*b780*/  @!P1 BRA `(.L_x_294) ;  /* 0xfffffffc00f09947 */ /* 0x002fea000383ffff */
[----:B------:R-:W-:Y:S05]  /*b790*/  BRA `(.L_x_314) ;  /* 0xfffffff000607947 */ /* 0x000fea000383ffff */
.L_x_303:
[----:B------:R-:W-:Y:S01]  /*b7a0*/  BSSY B0, `(.L_x_315) ;  /* 0x0000006000007945 */ /* 0x000fe20003800000 */
[----:B------:R-:W-:-:S07]  /*b7b0*/  IMAD.MOV.U32 R15, RZ, RZ, -0x1 ;  /* 0xffffffffff0f7424 */ /* 0x000fce00078e00ff */
[----:B------:R-:W-:Y:S05]  /*b7c0*/  WARPSYNC.COLLECTIVE R15, `(.L_x_316) ;  /* 0x000000000f0c7348 */ /* 0x000fea0003c00000 */
[----:B------:R-:W-:Y:S02]  /*b7d0*/  ELECT P6, UR62, PT ;  /* 0x00000000003e782f */ /* 0x000fe400038c0000 */
[----:B------:R-:W-:Y:S01]  /*b7e0*/  MOV R14, UR62 ;  /* 0x0000003e000e7c02 */ /* 0x000fe20008000f00 */
[----:B------:R-:W-:Y:S10]  /*b7f0*/  ENDCOLLECTIVE ;  /* 0x000000000000791b */ /* 0x000ff40003800000 */
.L_x_316:
[----:B------:R-:W-:Y:S05]  /*b800*/  BSYNC B0 ;  /* 0x0000000000007941 */ /* 0x000fea0003800000 */
.L_x_315:
[----:B------:R-:W-:Y:S05]  /*b810*/  BRA `(.L_x_317) ;  /* 0xfffffff800cc7947 */ /* 0x000fea000383ffff */
.L_x_307:
[----:B0-----:R0:W1:Y:S02]  /*b820*/  SYNCS.PHASECHK.TRANS64.TRYWAIT P0, [R7+URZ], R4 ;  /* 0x00000004070075a7 */ /* 0x001064000800017f */
[----:B-1----:R-:W-:Y:S05]  /*b830*/  @!P0 NANOSLEEP.SYNCS 0x989680 ;  /* 0x009896800000895d */ /* 0x002fea0003900000 */
[----:B------:R-:W1:Y:S02]  /*b840*/  @!P0 SYNCS.PHASECHK.TRANS64 P0, [R7+URZ], R4 ;  /* 0x00000004070085a7 */ /* 0x000e64000800007f */
[----:B-1----:R-:W-:Y:S05]  /*b850*/  @!P0 BRA `(.L_x_307) ;  /* 0xfffffffc00f08947 */ /* 0x002fea000383ffff */
[----:B------:R-:W-:Y:S05]  /*b860*/  BRA `(.L_x_318) ;  /* 0xfffffffc000c7947 */ /* 0x000fea000383ffff */
.L_x_308:
[----:B0-----:R0:W1:Y:S02]  /*b870*/  SYNCS.PHASECHK.TRANS64.TRYWAIT P0, [R6+URZ], R3 ;  /* 0x00000003060075a7 */ /* 0x001064000800017f */
[----:B-1----:R-:W-:Y:S05]  /*b880*/  @!P0 NANOSLEEP.SYNCS 0x989680 ;  /* 0x009896800000895d */ /* 0x002fea0003900000 */
[----:B------:R-:W1:Y:S02]  /*b890*/  @!P0 SYNCS.PHASECHK.TRANS64 P0, [R6+URZ], R3 ;  /* 0x00000003060085a7 */ /* 0x000e64000800007f */
[----:B-1----:R-:W-:Y:S05]  /*b8a0*/  @!P0 BRA `(.L_x_308) ;  /* 0xfffffffc00f08947 */ /* 0x002fea000383ffff */
[----:B------:R-:W-:Y:S05]  /*b8b0*/  BRA `(.L_x_319) ;  /* 0xfffffffc001c7947 */ /* 0x000fea000383ffff */
.L_x_309:
[----:B-1----:R1:W2:Y:S02]  /*b8c0*/  SYNCS.PHASECHK.TRANS64.TRYWAIT P0, [R7+URZ], R4 ;  /* 0x00000004070075a7 */ /* 0x0022a4000800017f */
[----:B--2---:R-:W-:Y:S05]  /*b8d0*/  @!P0 NANOSLEEP.SYNCS 0x989680 ;  /* 0x009896800000895d */ /* 0x004fea0003900000 */
[----:B------:R-:W2:Y:S02]  /*b8e0*/  @!P0 SYNCS.PHASECHK.TRANS64 P0, [R7+URZ], R4 ;  /* 0x00000004070085a7 */ /* 0x000ea4000800007f */
[----:B--2---:R-:W-:Y:S05]  /*b8f0*/  @!P0 BRA `(.L_x_309) ;  /* 0xfffffffc00f08947 */ /* 0x004fea000383ffff */
[----:B------:R-:W-:Y:S05]  /*b900*/  BRA `(.L_x_320) ;  /* 0xfffffffc00247947 */ /* 0x000fea000383ffff */
.L_x_321:
[----:B------:R-:W-:-:S00]  /*b910*/  BRA `(.L_x_321) ;  /* 0xfffffffc00fc7947 */ /* 0x000fc0000383ffff */
[----:B------:R-:W-:-:S00]  /*b920*/  NOP ;  /* 0x0000000000007918 */ /* 0x000fc00000000000 */
        /* <DEDUP_REMOVED lines=13> */
.L_x_322:


//--------------------- .nv.global.init           --------------------------
	.section	.nv.global.init,"aw",@progbits
.nv.global.init:
	.type		$str$22,@object
	.size		$str$22,($str$23 - $str$22)
$str$22:
        /*0000*/ 	.byte	0x6b, 0x5f, 0x74, 0x69, 0x6c, 0x65, 0x5f, 0x63, 0x6f, 0x75, 0x6e, 0x74, 0x20, 0x3e, 0x3d, 0x20
        /*0010*/ 	.byte	0x31, 0x00
	.type		$str$23,@object
	.size		$str$23,(__unnamed_1 - $str$23)
$str$23:
        /*0012*/ 	.byte	0x2f, 0x74, 0x6d, 0x70, 0x2f, 0x63, 0x75, 0x74, 0x6c, 0x61, 0x73, 0x73, 0x5f, 0x73, 0x77, 0x65
        /*0022*/ 	.byte	0x65, 0x70, 0x5f, 0x73, 0x72, 0x63, 0x2f, 0x69, 0x6e, 0x63, 0x6c, 0x75, 0x64, 0x65, 0x2f, 0x63
        /*0032*/ 	.byte	0x75, 0x74, 0x6c, 0x61, 0x73, 0x73, 0x2f, 0x67, 0x65, 0x6d, 0x6d, 0x2f, 0x63, 0x6f, 0x6c, 0x6c
        /*0042*/ 	.byte	0x65, 0x63, 0x74, 0x69, 0x76, 0x65, 0x2f, 0x73, 0x6d, 0x39, 0x30, 0x5f, 0x6d, 0x6d, 0x61, 0x5f
        /*0052*/ 	.byte	0x74, 0x6d, 0x61, 0x5f, 0x67, 0x6d, 0x6d, 0x61, 0x5f, 0x73, 0x73, 0x5f, 0x77, 0x61, 0x72, 0x70
        /*0062*/ 	.byte	0x73, 0x70, 0x65, 0x63, 0x69, 0x61, 0x6c, 0x69, 0x7a, 0x65, 0x64, 0x2e, 0x68, 0x70, 0x70, 0x00
	.type		__unnamed_1,@object
	.size		__unnamed_1,(.L_0 - __unnamed_1)
__unnamed_1:
        /*0072*/ 	.byte	0x76, 0x6f, 0x69, 0x64, 0x20, 0x63, 0x75, 0x74, 0x6c, 0x61, 0x73, 0x73, 0x3a, 0x3a, 0x67, 0x65
        /* <DEDUP_REMOVED lines=180> */
        /*0bc2*/ 	.byte	0x6e, 0x74, 0x69, 0x74, 0x79, 0x5d, 0x00
.L_0:


//--------------------- .nv.shared._ZN7cutlass13device_kernelINS_4gemm6kernel13GemmUniversalIN4cute5tupleIJiiiiEEENS1_10collective13CollectiveMmaINS1_34MainloopSm90TmaGmmaWarpSpecializedILi4ENS5_IJNS4_1CILi1EEESB_SB_EEENS1_35KernelTmaWarpSpecializedCooperativeEEENS5_IJNSA_ILi128EEENSA_ILi256EEENSA_ILi64EEEEEENS_10bfloat16_tENS5_IJSB_llEEESJ_NS5_IJlSB_lEEENS4_8TiledMMAINS4_8MMA_AtomIJNS4_4SM904GMMA28MMA_64x256x16_F32BF16BF16_SSILNSP_5MajorE1ELSR_0ELNSP_7ScaleInE1ELSS_1EEEEEENS4_6LayoutINS5_IJNSA_ILi2EEESB_SB_EEENS5_IJSB_NSA_ILi0EEESY_EEEEENS5_IJNS4_10UnderscoreES11_S11_EEEEENS4_13SM90_TMA_LOADENS4_14ComposedLayoutINS4_7SwizzleILi3ELi4ELi3EEENS4_18smem_ptr_flag_bitsILi16EEENSV_INS5_IJSH_NSA_ILi8EEEEEENS5_IJSB_SH_EEEEEEEvNS4_8identityES14_NS15_IS17_S19_NSV_INS5_IJS1A_SH_EEENS5_IJSH_SB_EEEEEEEvS1F_EENS_8epilogue10collective6detail29Sm90TmaWarpSpecializedAdapterINS1M_15DefaultEpilogueISJ_SL_SL_NS1L_6thread17LinearCombinationISJ_Li1EffLNS1Q_9ScaleType4KindE0ELNS_15FloatRoundStyleE2ESJ_EENS1_15EpilogueDefaultEEEEEvvEEEEvNT_6ParamsE --------------------------
	.section	.nv.shared._ZN7cutlass13device_kernelINS_4gemm6kernel13GemmUniversalIN4cute5tupleIJiiiiEEENS1_10collective13CollectiveMmaINS1_34MainloopSm90TmaGmmaWarpSpecializedILi4ENS5_IJNS4_1CILi1EEESB_SB_EEENS1_35KernelTmaWarpSpecializedCooperativeEEENS5_IJNSA_ILi128EEENSA_ILi256EEENSA_ILi64EEEEEENS_10bfloat16_tENS5_IJSB_llEEESJ_NS5_IJlSB_lEEENS4_8TiledMMAINS4_8MMA_AtomIJNS4_4SM904GMMA28MMA_64x256x16_F32BF16BF16_SSILNSP_5MajorE1ELSR_0ELNSP_7ScaleInE1ELSS_1EEEEEENS4_6LayoutINS5_IJNSA_ILi2EEESB_SB_EEENS5_IJSB_NSA_ILi0EEESY_EEEEENS5_IJNS4_10UnderscoreES11_S11_EEEEENS4_13SM90_TMA_LOADENS4_14ComposedLayoutINS4_7SwizzleILi3ELi4ELi3EEENS4_18smem_ptr_flag_bitsILi16EEENSV_INS5_IJSH_NSA_ILi8EEEEEENS5_IJSB_SH_EEEEEEEvNS4_8identityES14_NS15_IS17_S19_NSV_INS5_IJS1A_SH_EEENS5_IJSH_SB_EEEEEEEvS1F_EENS_8epilogue10collective6detail29Sm90TmaWarpSpecializedAdapterINS1M_15DefaultEpilogueISJ_SL_SL_NS1L_6thread17LinearCombinationISJ_Li1EffLNS1Q_9ScaleType4KindE0ELNS_15FloatRoundStyleE2ESJ_EENS1_15EpilogueDefaultEEEEEvvEEEEvNT_6ParamsE,"aw",@nobits
	.sectionflags	@""
	.align	16
	.zero		1024


//--------------------- .nv.shared.reserved.0     --------------------------
	.section	.nv.shared.reserved.0,"aw",@nobits
	.weak		__nv_reservedSMEM_offset_0_alias
	.size		__nv_reservedSMEM_offset_0_alias, 0, 0
	.other		__nv_reservedSMEM_offset_0_alias,@"STO_CUDA_RESERVED_SHARED STV_DEFAULT"
__nv_reservedSMEM_offset_0_alias:
	.zero		0


//--------------------- .nv.global                --------------------------
	.section	.nv.global,"aw",@nobits
.nv.global:
	.type		_ZN40_INTERNAL_b0e94421_4_k_cu_88dcd01e_254114cute1_E,@object
	.size		_ZN40_INTERNAL_b0e94421_4_k_cu_88dcd01e_254114cute1_E,(_ZN40_INTERNAL_b0e94421_4_k_cu_88dcd01e_254114cuda3std3__45__cpo6cbeginE - _ZN40_INTERNAL_b0e94421_4_k_cu_88dcd01e_254114cute1_E)
_ZN40_INTERNAL_b0e94421_4_k_cu_88dcd01e_254114cute1_E:
	.zero		1
	.type		_ZN40_INTERNAL_b0e94421_4_k_cu_88dcd01e_254114cuda3std3__45__cpo6cbeginE,@object
	.size		_ZN40_INTERNAL_b0e94421_4_k_cu_88dcd01e_254114cuda3std3__45__cpo6cbeginE,(_ZN40_INTERNAL_b0e94421_4_k_cu_88dcd01e_254114cuda3std3__48in_placeE - _ZN40_INTERNAL_b0e94421_4_k_cu_88dcd01e_254114cuda3std3__45__cpo6cbeginE)
_ZN40_INTERNAL_b0e94421_4_k_cu_88dcd01e_254114cuda3std3__45__cpo6cbeginE:
	.zero		1
	.type		_ZN40_INTERNAL_b0e94421_4_k_cu_88dcd01e_254114cuda3std3__48in_placeE,@object
	.size		_ZN40_INTERNAL_b0e94421_4_k_cu_88dcd01e_254114cuda3std3__48in_placeE,(_ZN40_INTERNAL_b0e94421_4_k_cu_88dcd01e_254114cuda3std6ranges3__45__cpo9iter_moveE - _ZN40_INTERNAL_b0e94421_4_k_cu_88dcd01e_254114cuda3std3__48in_placeE)
_ZN40_INTERNAL_b0e94421_4_k_cu_88dcd01e_254114cuda3std3__48in_placeE:
	.zero		1
	.type		_ZN40_INTERNAL_b0e94421_4_k_cu_88dcd01e_254114cuda3std6ranges3__45__cpo9iter_moveE,@object
	.size		_ZN40_INTERNAL_b0e94421_4_k_cu_88dcd01e_254114cuda3std6ranges3__45__cpo9iter_moveE,(_ZN40_INTERNAL_b0e94421_4_k_cu_88dcd01e_254114cuda3std3__45__cpo5beginE - _ZN40_INTERNAL_b0e94421_4_k_cu_88dcd01e_254114cuda3std6ranges3__45__cpo9iter_moveE)
_ZN40_INTERNAL_b0e94421_4_k_cu_88dcd01e_254114cuda3std6ranges3__45__cpo9iter_moveE:
	.zero		1
	.type		_ZN40_INTERNAL_b0e94421_4_k_cu_88dcd01e_254114cuda3std3__45__cpo5beginE,@object
	.size		_ZN40_INTERNAL_b0e94421_4_k_cu_88dcd01e_254114cuda3std3__45__cpo5beginE,(_ZN40_INTERNAL_b0e94421_4_k_cu_88dcd01e_254114cuda3std3__442_GLOBAL__N__b0e94421_4_k_cu_88dcd01e_254116ignoreE - _ZN40_INTERNAL_b0e94421_4_k_cu_88dcd01e_254114cuda3std3__45__cpo5beginE)
_ZN40_INTERNAL_b0e94421_4_k_cu_88dcd01e_254114cuda3std3__45__cpo5beginE:
	.zero		1
	.type		_ZN40_INTERNAL_b0e94421_4_k_cu_88dcd01e_254114cuda3std3__442_GLOBAL__N__b0e94421_4_k_cu_88dcd01e_254116ignoreE,@object
	.size		_ZN40_INTERNAL_b0e94421_4_k_cu_88dcd01e_254114cuda3std3__442_GLOBAL__N__b0e94421_4_k_cu_88dcd01e_254116ignoreE,(_ZN40_INTERNAL_b0e94421_4_k_cu_88dcd01e_254114cute7productE - _ZN40_INTERNAL_b0e94421_4_k_cu_88dcd01e_254114cuda3std3__442_GLOBAL__N__b0e94421_4_k_cu_88dcd01e_254116ignoreE)
_ZN40_INTERNAL_b0e94421_4_k_cu_88dcd01e_254114cuda3std3__442_GLOBAL__N__b0e94421_4_k_cu_88dcd01e_254116ignoreE:
	.zero		1
	.type		_ZN40_INTERNAL_b0e94421_4_k_cu_88dcd01e_254114cute7productE,@object
	.size		_ZN40_INTERNAL_b0e94421_4_k_cu_88dcd01e_254114cute7productE,(_ZN40_INTERNAL_b0e94421_4_k_cu_88dcd01e_254114cuda3std3__45__cpo3endE - _ZN40_INTERNAL_b0e94421_4_k_cu_88dcd01e_254114cute7productE)
_ZN40_INTERNAL_b0e94421_4_k_cu_88dcd01e_254114cute7productE:
	.zero		1
	.type		_ZN40_INTERNAL_b0e94421_4_k_cu_88dcd01e_254114cuda3std3__45__cpo3endE,@object
	.size		_ZN40_INTERNAL_b0e94421_4_k_cu_88dcd01e_254114cuda3std3__45__cpo3endE,(_ZN40_INTERNAL_b0e94421_4_k_cu_88dcd01e_254114cuda3std3__419piecewise_constructE - _ZN40_INTERNAL_b0e94421_4_k_cu_88dcd01e_254114cuda3std3__45__cpo3endE)
_ZN40_INTERNAL_b0e94421_4_k_cu_88dcd01e_254114cuda3std3__45__cpo3endE:
	.zero		1
	.type		_ZN40_INTERNAL_b0e94421_4_k_cu_88dcd01e_254114cuda3std3__419piecewise_constructE,@object
	.size		_ZN40_INTERNAL_b0e94421_4_k_cu_88dcd01e_254114cuda3std3__419piecewise_constructE,(_ZN40_INTERNAL_b0e94421_4_k_cu_88dcd01e_254114cuda3std3__45__cpo4cendE - _ZN40_INTERNAL_b0e94421_4_k_cu_88dcd01e_254114cuda3std3__419piecewise_constructE)
_ZN40_INTERNAL_b0e94421_4_k_cu_88dcd01e_254114cuda3std3__419piecewise_constructE:
	.zero		1
	.type		_ZN40_INTERNAL_b0e94421_4_k_cu_88dcd01e_254114cuda3std3__45__cpo4cendE,@object
	.size		_ZN40_INTERNAL_b0e94421_4_k_cu_88dcd01e_254114cuda3std3__45__cpo4cendE,(_ZN40_INTERNAL_b0e94421_4_k_cu_88dcd01e_254114cuda3std6ranges3__45__cpo4swapE - _ZN40_INTERNAL_b0e94421_4_k_cu_88dcd01e_254114cuda3std3__45__cpo4cendE)
_ZN40_INTERNAL_b0e94421_4_k_cu_88dcd01e_254114cuda3std3__45__cpo4cendE:
	.zero		1
	.type		_ZN40_INTERNAL_b0e94421_4_k_cu_88dcd01e_254114cuda3std6ranges3__45__cpo4swapE,@object
	.size		_ZN40_INTERNAL_b0e94421_4_k_cu_88dcd01e_254114cuda3std6ranges3__45__cpo4swapE,(.L_8 - _ZN40_INTERNAL_b0e94421_4_k_cu_88dcd01e_254114cuda3std6ranges3__45__cpo4swapE)
_ZN40_INTERNAL_b0e94421_4_k_cu_88dcd01e_254114cuda3std6ranges3__45__cpo4swapE:
	.zero		1
.L_8:


//--------------------- .nv.constant0._ZN7cutlass13device_kernelINS_4gemm6kernel13GemmUniversalIN4cute5tupleIJiiiiEEENS1_10collective13CollectiveMmaINS1_34MainloopSm90TmaGmmaWarpSpecializedILi4ENS5_IJNS4_1CILi1EEESB_SB_EEENS1_35KernelTmaWarpSpecializedCooperativeEEENS5_IJNSA_ILi128EEENSA_ILi256EEENSA_ILi64EEEEEENS_10bfloat16_tENS5_IJSB_llEEESJ_NS5_IJlSB_lEEENS4_8TiledMMAINS4_8MMA_AtomIJNS4_4SM904GMMA28MMA_64x256x16_F32BF16BF16_SSILNSP_5MajorE1ELSR_0ELNSP_7ScaleInE1ELSS_1EEEEEENS4_6LayoutINS5_IJNSA_ILi2EEESB_SB_EEENS5_IJSB_NSA_ILi0EEESY_EEEEENS5_IJNS4_10UnderscoreES11_S11_EEEEENS4_13SM90_TMA_LOADENS4_14ComposedLayoutINS4_7SwizzleILi3ELi4ELi3EEENS4_18smem_ptr_flag_bitsILi16EEENSV_INS5_IJSH_NSA_ILi8EEEEEENS5_IJSB_SH_EEEEEEEvNS4_8identityES14_NS15_IS17_S19_NSV_INS5_IJS1A_SH_EEENS5_IJSH_SB_EEEEEEEvS1F_EENS_8epilogue10collective6detail29Sm90TmaWarpSpecializedAdapterINS1M_15DefaultEpilogueISJ_SL_SL_NS1L_6thread17LinearCombinationISJ_Li1EffLNS1Q_9ScaleType4KindE0ELNS_15FloatRoundStyleE2ESJ_EENS1_15EpilogueDefaultEEEEEvvEEEEvNT_6ParamsE --------------------------
	.section	.nv.constant0._ZN7cutlass13device_kernelINS_4gemm6kernel13GemmUniversalIN4cute5tupleIJiiiiEEENS1_10collective13CollectiveMmaINS1_34MainloopSm90TmaGmmaWarpSpecializedILi4ENS5_IJNS4_1CILi1EEESB_SB_EEENS1_35KernelTmaWarpSpecializedCooperativeEEENS5_IJNSA_ILi128EEENSA_ILi256EEENSA_ILi64EEEEEENS_10bfloat16_tENS5_IJSB_llEEESJ_NS5_IJlSB_lEEENS4_8TiledMMAINS4_8MMA_AtomIJNS4_4SM904GMMA28MMA_64x256x16_F32BF16BF16_SSILNSP_5MajorE1ELSR_0ELNSP_7ScaleInE1ELSS_1EEEEEENS4_6LayoutINS5_IJNSA_ILi2EEESB_SB_EEENS5_IJSB_NSA_ILi0EEESY_EEEEENS5_IJNS4_10UnderscoreES11_S11_EEEEENS4_13SM90_TMA_LOADENS4_14ComposedLayoutINS4_7SwizzleILi3ELi4ELi3EEENS4_18smem_ptr_flag_bitsILi16EEENSV_INS5_IJSH_NSA_ILi8EEEEEENS5_IJSB_SH_EEEEEEEvNS4_8identityES14_NS15_IS17_S19_NSV_INS5_IJS1A_SH_EEENS5_IJSH_SB_EEEEEEEvS1F_EENS_8epilogue10collective6detail29Sm90TmaWarpSpecializedAdapterINS1M_15DefaultEpilogueISJ_SL_SL_NS1L_6thread17LinearCombinationISJ_Li1EffLNS1Q_9ScaleType4KindE0ELNS_15FloatRoundStyleE2ESJ_EENS1_15EpilogueDefaultEEEEEvvEEEEvNT_6ParamsE,"a",@progbits
	.sectionflags	@""
	.align	4
.nv.constant0._ZN7cutlass13device_kernelINS_4gemm6kernel13GemmUniversalIN4cute5tupleIJiiiiEEENS1_10collective13CollectiveMmaINS1_34MainloopSm90TmaGmmaWarpSpecializedILi4ENS5_IJNS4_1CILi1EEESB_SB_EEENS1_35KernelTmaWarpSpecializedCooperativeEEENS5_IJNSA_ILi128EEENSA_ILi256EEENSA_ILi64EEEEEENS_10bfloat16_tENS5_IJSB_llEEESJ_NS5_IJlSB_lEEENS4_8TiledMMAINS4_8MMA_AtomIJNS4_4SM904GMMA28MMA_64x256x16_F32BF16BF16_SSILNSP_5MajorE1ELSR_0ELNSP_7ScaleInE1ELSS_1EEEEEENS4_6LayoutINS5_IJNSA_ILi2EEESB_SB_EEENS5_IJSB_NSA_ILi0EEESY_EEEEENS5_IJNS4_10UnderscoreES11_S11_EEEEENS4_13SM90_TMA_LOADENS4_14ComposedLayoutINS4_7SwizzleILi3ELi4ELi3EEENS4_18smem_ptr_flag_bitsILi16EEENSV_INS5_IJSH_NSA_ILi8EEEEEENS5_IJSB_SH_EEEEEEEvNS4_8identityES14_NS15_IS17_S19_NSV_INS5_IJS1A_SH_EEENS5_IJSH_SB_EEEEEEEvS1F_EENS_8epilogue10collective6detail29Sm90TmaWarpSpecializedAdapterINS1M_15DefaultEpilogueISJ_SL_SL_NS1L_6thread17LinearCombinationISJ_Li1EffLNS1Q_9ScaleType4KindE0ELNS_15FloatRoundStyleE2ESJ_EENS1_15EpilogueDefaultEEEEEvvEEEEvNT_6ParamsE:
	.zero		1664


//--------------------- SYMBOLS --------------------------

	.type		.nv.reservedSmem.offset0,@object
	.size		.nv.reservedSmem.offset0,0x4
	.type		__assertfail,@function
